// auto-generated by cutlass_sweep.gemm — config: {"arch": "sm_90", "cluster_m": 1, "cluster_n": 1, "cublas_kernel_name": "sm90_xmma_gemm_f32f32_tf32f32_f32_tt_n_tilesize64x64x32_warpgroupsize1x1x1_execute_segment_k_off_kernel__5x_cublas", "dtype": "fp32", "dtype_b": "fp32", "dtype_c_cpp": "cutlass::tfloat32_t", "layout": "tt", "stages": 0, "tile_k": 32, "tile_m": 64, "tile_n": 64}
#include "cutlass/cutlass.h"
#include "cutlass/gemm/collective/collective_builder.hpp"
#include "cutlass/gemm/device/gemm_universal_adapter.h"
#include "cutlass/gemm/kernel/gemm_universal.hpp"
#include "cutlass/epilogue/collective/collective_builder.hpp"

using ElemA = float;
using ElemB = float;
using ElemCD = cutlass::tfloat32_t;
using Acc  = float;
using TileShape    = cute::Shape<cute::_64, cute::_64, cute::_32>;
using ClusterShape = cute::Shape<cute::_1, cute::_1, cute::_1>;

using CollectiveEpilogue = typename cutlass::epilogue::collective::CollectiveBuilder<
    cutlass::arch::Sm90, cutlass::arch::OpClassTensorOp,
    TileShape, ClusterShape,
    cutlass::epilogue::collective::EpilogueTileAuto,
    Acc, Acc,
    ElemCD, cutlass::layout::RowMajor, 128 / cutlass::sizeof_bits<ElemCD>::value,
    ElemCD, cutlass::layout::RowMajor, 128 / cutlass::sizeof_bits<ElemCD>::value,
    cutlass::epilogue::collective::EpilogueScheduleAuto
  >::CollectiveOp;

using CollectiveMainloop = typename cutlass::gemm::collective::CollectiveBuilder<
    cutlass::arch::Sm90, cutlass::arch::OpClassTensorOp,
    ElemA, cutlass::layout::ColumnMajor, 128 / cutlass::sizeof_bits<ElemA>::value,
    ElemB, cutlass::layout::ColumnMajor, 128 / cutlass::sizeof_bits<ElemB>::value,
    Acc,
    TileShape, ClusterShape,
    cutlass::gemm::collective::StageCountAutoCarveout<static_cast<int>(sizeof(typename CollectiveEpilogue::SharedStorage))>,
    cutlass::gemm::collective::KernelScheduleAuto
  >::CollectiveOp;

using GemmKernel = cutlass::gemm::kernel::GemmUniversal<
    cute::Shape<int,int,int,int>,
    CollectiveMainloop,
    CollectiveEpilogue
>;
using Gemm = cutlass::gemm::device::GemmUniversalAdapter<GemmKernel>;

// Force the device kernel symbol into the cubin without needing a host main.
auto* _anchor = &cutlass::device_kernel<GemmKernel>;


// ===== COMPILED SASS (sm_90a) =====

	.target	sm_90a

	.elftype	@"ET_EXEC"


//--------------------- .note.nv.tkinfo           --------------------------
	.section	.note.nv.tkinfo,"",@"SHT_NOTE"
	.sectionflags	@"SHF_NOTE_NV_TKINFO"
	.tkinfo
        /*0018*/ 	.word	0x00000002
        /*0030*/ 	.string	""
        /*0030*/ 	.string	"ptxas"
        /*0030*/ 	.string	"Cuda compilation tools, release 13.0, V13.0.88"
        /*0030*/ 	.string	"Build cuda_13.0.r13.0/compiler.36424714_0"
        /*0030*/ 	.string	"-arch sm_90a -m 64 "



//--------------------- .note.nv.cuinfo           --------------------------
	.section	.note.nv.cuinfo,"",@"SHT_NOTE"
	.sectionflags	@"SHF_NOTE_NV_CUINFO"
        /*0018*/ 	.short	0x0002
        /*001a*/ 	.short	0x005a
        /*001c*/ 	.short	0x0082
	.zero		2


//--------------------- .nv.info                  --------------------------
	.section	.nv.info,"",@"SHT_CUDA_INFO"
	.align	4


	//----- nvinfo : EIATTR_REGCOUNT
	.align		4
        /*0000*/ 	.byte	0x04, 0x2f
        /*0002*/ 	.short	(.L_16 - .L_15)
	.align		4
.L_15:
        /*0004*/ 	.word	index@(_ZN7cutlass13device_kernelINS_4gemm6kernel13GemmUniversalIN4cute5tupleIJiiiiEEENS1_10collective13CollectiveMmaINS1_39MainloopSm90TmaGmmaRmemAWarpSpecializedILi14ENS5_IJNS4_1CILi1EEESB_SB_EEENS1_32KernelTmaWarpSpecializedPingpongEEENS5_IJNSA_ILi64EEESF_NSA_ILi32EEEEEEfNS5_IJSB_llEEEfNS5_IJlSB_lEEENS4_8TiledMMAINS4_8MMA_AtomIJNS4_4SM904GMMA29MMA_64x64x8_F32TF32TF32_RS_TNILNSN_7ScaleInE1ELSP_1EEEEEENS4_6LayoutISC_NS5_IJNSA_ILi0EEEST_ST_EEEEENS5_IJNS4_10UnderscoreESW_SW_EEEEENS4_13SM90_TMA_LOADENS4_14ComposedLayoutINS4_7SwizzleILi1ELi4ELi3EEENS4_18smem_ptr_flag_bitsILi32EEENSS_INS5_IJNSA_ILi8EEES15_EEENS5_IJSB_S15_EEEEEEENS4_9Copy_AtomIJNS4_39AutoVectorizingCopyWithAssumedAlignmentILi128EEEfEEENS4_8identityESZ_NS10_INS11_ILi3ELi4ELi3EEES14_NSS_INS5_IJS15_SG_EEENS5_IJSG_SB_EEEEEEEvS1E_EENS_8epilogue10collective6detail29Sm90TmaWarpSpecializedAdapterINS1M_15DefaultEpilogueINS_10tfloat32_tESJ_SJ_NS1L_6thread17LinearCombinationIS1Q_Li1EffLNS1R_9ScaleType4KindE0ELNS_15FloatRoundStyleE2ES1Q_EENS1_15EpilogueDefaultEEEEEvvEEEEvNT_6ParamsE)
        /*0008*/ 	.word	0x000000a8


	//----- nvinfo : EIATTR_FRAME_SIZE
	.align		4
.L_16:
        /*000c*/ 	.byte	0x04, 0x11
        /*000e*/ 	.short	(.L_18 - .L_17)
	.align		4
.L_17:
        /*0010*/ 	.word	index@(_ZN7cutlass13device_kernelINS_4gemm6kernel13GemmUniversalIN4cute5tupleIJiiiiEEENS1_10collective13CollectiveMmaINS1_39MainloopSm90TmaGmmaRmemAWarpSpecializedILi14ENS5_IJNS4_1CILi1EEESB_SB_EEENS1_32KernelTmaWarpSpecializedPingpongEEENS5_IJNSA_ILi64EEESF_NSA_ILi32EEEEEEfNS5_IJSB_llEEEfNS5_IJlSB_lEEENS4_8TiledMMAINS4_8MMA_AtomIJNS4_4SM904GMMA29MMA_64x64x8_F32TF32TF32_RS_TNILNSN_7ScaleInE1ELSP_1EEEEEENS4_6LayoutISC_NS5_IJNSA_ILi0EEEST_ST_EEEEENS5_IJNS4_10UnderscoreESW_SW_EEEEENS4_13SM90_TMA_LOADENS4_14ComposedLayoutINS4_7SwizzleILi1ELi4ELi3EEENS4_18smem_ptr_flag_bitsILi32EEENSS_INS5_IJNSA_ILi8EEES15_EEENS5_IJSB_S15_EEEEEEENS4_9Copy_AtomIJNS4_39AutoVectorizingCopyWithAssumedAlignmentILi128EEEfEEENS4_8identityESZ_NS10_INS11_ILi3ELi4ELi3EEES14_NSS_INS5_IJS15_SG_EEENS5_IJSG_SB_EEEEEEEvS1E_EENS_8epilogue10collective6detail29Sm90TmaWarpSpecializedAdapterINS1M_15DefaultEpilogueINS_10tfloat32_tESJ_SJ_NS1L_6thread17LinearCombinationIS1Q_Li1EffLNS1R_9ScaleType4KindE0ELNS_15FloatRoundStyleE2ES1Q_EENS1_15EpilogueDefaultEEEEEvvEEEEvNT_6ParamsE)
        /*0014*/ 	.word	0x00000000


	//----- nvinfo : EIATTR_MIN_STACK_SIZE
	.align		4
.L_18:
        /*0018*/ 	.byte	0x04, 0x12
        /*001a*/ 	.short	(.L_20 - .L_19)
	.align		4
.L_19:
        /*001c*/ 	.word	index@(_ZN7cutlass13device_kernelINS_4gemm6kernel13GemmUniversalIN4cute5tupleIJiiiiEEENS1_10collective13CollectiveMmaINS1_39MainloopSm90TmaGmmaRmemAWarpSpecializedILi14ENS5_IJNS4_1CILi1EEESB_SB_EEENS1_32KernelTmaWarpSpecializedPingpongEEENS5_IJNSA_ILi64EEESF_NSA_ILi32EEEEEEfNS5_IJSB_llEEEfNS5_IJlSB_lEEENS4_8TiledMMAINS4_8MMA_AtomIJNS4_4SM904GMMA29MMA_64x64x8_F32TF32TF32_RS_TNILNSN_7ScaleInE1ELSP_1EEEEEENS4_6LayoutISC_NS5_IJNSA_ILi0EEEST_ST_EEEEENS5_IJNS4_10UnderscoreESW_SW_EEEEENS4_13SM90_TMA_LOADENS4_14ComposedLayoutINS4_7SwizzleILi1ELi4ELi3EEENS4_18smem_ptr_flag_bitsILi32EEENSS_INS5_IJNSA_ILi8EEES15_EEENS5_IJSB_S15_EEEEEEENS4_9Copy_AtomIJNS4_39AutoVectorizingCopyWithAssumedAlignmentILi128EEEfEEENS4_8identityESZ_NS10_INS11_ILi3ELi4ELi3EEES14_NSS_INS5_IJS15_SG_EEENS5_IJSG_SB_EEEEEEEvS1E_EENS_8epilogue10collective6detail29Sm90TmaWarpSpecializedAdapterINS1M_15DefaultEpilogueINS_10tfloat32_tESJ_SJ_NS1L_6thread17LinearCombinationIS1Q_Li1EffLNS1R_9ScaleType4KindE0ELNS_15FloatRoundStyleE2ES1Q_EENS1_15EpilogueDefaultEEEEEvvEEEEvNT_6ParamsE)
        /*0020*/ 	.word	0x00000000
.L_20:


//--------------------- .nv.compat                --------------------------
	.section	.nv.compat,"",@"SHT_CUDA_COMPAT_INFO"
	.align	4
        /*0000*/ 	.byte	0x02, 0x09, 0x01, 0x00, 0x02, 0x02, 0x04, 0x00, 0x02, 0x05, 0x05, 0x00, 0x03, 0x07, 0x01, 0x01
        /*0010*/ 	.byte	0x02, 0x03, 0x01, 0x00, 0x02, 0x06, 0x01, 0x00, 0x04, 0x0b, 0x08, 0x00, 0x00, 0x00, 0x00, 0x00
        /*0020*/ 	.byte	0x00, 0x00, 0x00, 0x00


//--------------------- .nv.info._ZN7cutlass13device_kernelINS_4gemm6kernel13GemmUniversalIN4cute5tupleIJiiiiEEENS1_10collective13CollectiveMmaINS1_39MainloopSm90TmaGmmaRmemAWarpSpecializedILi14ENS5_IJNS4_1CILi1EEESB_SB_EEENS1_32KernelTmaWarpSpecializedPingpongEEENS5_IJNSA_ILi64EEESF_NSA_ILi32EEEEEEfNS5_IJSB_llEEEfNS5_IJlSB_lEEENS4_8TiledMMAINS4_8MMA_AtomIJNS4_4SM904GMMA29MMA_64x64x8_F32TF32TF32_RS_TNILNSN_7ScaleInE1ELSP_1EEEEEENS4_6LayoutISC_NS5_IJNSA_ILi0EEEST_ST_EEEEENS5_IJNS4_10UnderscoreESW_SW_EEEEENS4_13SM90_TMA_LOADENS4_14ComposedLayoutINS4_7SwizzleILi1ELi4ELi3EEENS4_18smem_ptr_flag_bitsILi32EEENSS_INS5_IJNSA_ILi8EEES15_EEENS5_IJSB_S15_EEEEEEENS4_9Copy_AtomIJNS4_39AutoVectorizingCopyWithAssumedAlignmentILi128EEEfEEENS4_8identityESZ_NS10_INS11_ILi3ELi4ELi3EEES14_NSS_INS5_IJS15_SG_EEENS5_IJSG_SB_EEEEEEEvS1E_EENS_8epilogue10collective6detail29Sm90TmaWarpSpecializedAdapterINS1M_15DefaultEpilogueINS_10tfloat32_tESJ_SJ_NS1L_6thread17LinearCombinationIS1Q_Li1EffLNS1R_9ScaleType4KindE0ELNS_15FloatRoundStyleE2ES1Q_EENS1_15EpilogueDefaultEEEEEvvEEEEvNT_6ParamsE --------------------------
	.section	.nv.info._ZN7cutlass13device_kernelINS_4gemm6kernel13GemmUniversalIN4cute5tupleIJiiiiEEENS1_10collective13CollectiveMmaINS1_39MainloopSm90TmaGmmaRmemAWarpSpecializedILi14ENS5_IJNS4_1CILi1EEESB_SB_EEENS1_32KernelTmaWarpSpecializedPingpongEEENS5_IJNSA_ILi64EEESF_NSA_ILi32EEEEEEfNS5_IJSB_llEEEfNS5_IJlSB_lEEENS4_8TiledMMAINS4_8MMA_AtomIJNS4_4SM904GMMA29MMA_64x64x8_F32TF32TF32_RS_TNILNSN_7ScaleInE1ELSP_1EEEEEENS4_6LayoutISC_NS5_IJNSA_ILi0EEEST_ST_EEEEENS5_IJNS4_10UnderscoreESW_SW_EEEEENS4_13SM90_TMA_LOADENS4_14ComposedLayoutINS4_7SwizzleILi1ELi4ELi3EEENS4_18smem_ptr_flag_bitsILi32EEENSS_INS5_IJNSA_ILi8EEES15_EEENS5_IJSB_S15_EEEEEEENS4_9Copy_AtomIJNS4_39AutoVectorizingCopyWithAssumedAlignmentILi128EEEfEEENS4_8identityESZ_NS10_INS11_ILi3ELi4ELi3EEES14_NSS_INS5_IJS15_SG_EEENS5_IJSG_SB_EEEEEEEvS1E_EENS_8epilogue10collective6detail29Sm90TmaWarpSpecializedAdapterINS1M_15DefaultEpilogueINS_10tfloat32_tESJ_SJ_NS1L_6thread17LinearCombinationIS1Q_Li1EffLNS1R_9ScaleType4KindE0ELNS_15FloatRoundStyleE2ES1Q_EENS1_15EpilogueDefaultEEEEEvvEEEEvNT_6ParamsE,"",@"SHT_CUDA_INFO"
	.sectionflags	@""
	.align	4


	//----- nvinfo : EIATTR_CUDA_API_VERSION
	.align		4
        /*0000*/ 	.byte	0x04, 0x37
        /*0002*/ 	.short	(.L_22 - .L_21)
.L_21:
        /*0004*/ 	.word	0x00000082


	//----- nvinfo : EIATTR_KPARAM_INFO
	.align		4
.L_22:
        /*0008*/ 	.byte	0x04, 0x17
        /*000a*/ 	.short	(.L_24 - .L_23)
.L_23:
        /*000c*/ 	.word	0x00000000
        /*0010*/ 	.short	0x0000
        /*0012*/ 	.short	0x0070
        /*0014*/ 	.byte	0x00, 0xf0, 0x01, 0x10


	//----- nvinfo : EIATTR_SPARSE_MMA_MASK
	.align		4
.L_24:
        /*0018*/ 	.byte	0x03, 0x50
        /*001a*/ 	.short	0x0000


	//----- nvinfo : EIATTR_MAXREG_COUNT
	.align		4
        /*001c*/ 	.byte	0x03, 0x1b
        /*001e*/ 	.short	0x00a8


	//----- nvinfo : EIATTR_NUM_BARRIERS
	.align		4
        /*0020*/ 	.byte	0x02, 0x4c
        /*0022*/ 	.byte	0x01
	.zero		1


	//----- nvinfo : EIATTR_EXTERNS
	.align		4
        /*0024*/ 	.byte	0x04, 0x0f
        /*0026*/ 	.short	(.L_26 - .L_25)


	//   ....[0]....
	.align		4
.L_25:
        /*0028*/ 	.word	index@(__assertfail)


	//----- nvinfo : EIATTR_MERCURY_ISA_VERSION
	.align		4
.L_26:
        /*002c*/ 	.byte	0x03, 0x5f
        /*002e*/ 	.short	0x0101


	//----- nvinfo : EIATTR_INT_WARP_WIDE_INSTR_OFFSETS
	.align		4
        /*0030*/ 	.byte	0x04, 0x31
        /*0032*/ 	.short	(.L_28 - .L_27)


	//   ....[0]....
.L_27:
        /*0034*/ 	.word	0x00000600


	//   ....[1]....
        /*0038*/ 	.word	0x00000610


	//   ....[2]....
        /*003c*/ 	.word	0x00000680


	//   ....[3]....
        /*0040*/ 	.word	0x00000690


	//   ....[4]....
        /*0044*/ 	.word	0x000006a0


	//   ....[5]....
        /*0048*/ 	.word	0x000006c0


	//   ....[6]....
        /*004c*/ 	.word	0x00000720


	//   ....[7]....
        /*0050*/ 	.word	0x00000740


	//----- nvinfo : EIATTR_COOP_GROUP_MASK_REGIDS
	.align		4
.L_28:
        /*0054*/ 	.byte	0x04, 0x29
        /*0056*/ 	.short	(.L_30 - .L_29)


	//   ....[0]....
.L_29:
        /*0058*/ 	.word	0xffffffff


	//   ....[1]....
        /*005c*/ 	.word	0xffffffff


	//   ....[2]....
        /*0060*/ 	.word	0xffffffff


	//   ....[3]....
        /*0064*/ 	.word	0xffffffff


	//   ....[4]....
        /*0068*/ 	.word	0xffffffff


	//   ....[5]....
        /*006c*/ 	.word	0xffffffff


	//   ....[6]....
        /*0070*/ 	.word	0x0500000f


	//----- nvinfo : EIATTR_COOP_GROUP_INSTR_OFFSETS
	.align		4
.L_30:
        /*0074*/ 	.byte	0x04, 0x28
        /*0076*/ 	.short	(.L_32 - .L_31)


	//   ....[0]....
.L_31:
        /*0078*/ 	.word	0x00000050


	//   ....[1]....
        /*007c*/ 	.word	0x00000080


	//   ....[2]....
        /*0080*/ 	.word	0x00000180


	//   ....[3]....
        /*0084*/ 	.word	0x00000500


	//   ....[4]....
        /*0088*/ 	.word	0x00000540


	//   ....[5]....
        /*008c*/ 	.word	0x00000580


	//   ....[6]....
        /*0090*/ 	.word	0x00006f90


	//----- nvinfo : EIATTR_REG_RECONFIG
	.align		4
.L_32:
        /*0094*/ 	.byte	0x01, 0x54
	.zero		2


	//----- nvinfo : EIATTR_SYSCALL_OFFSETS
	.align		4
        /*0098*/ 	.byte	0x04, 0x46
        /*009a*/ 	.short	(.L_34 - .L_33)


	//   ....[0]....
.L_33:
        /*009c*/ 	.word	0x000017c0


	//   ....[1]....
        /*00a0*/ 	.word	0x00001900


	//   ....[2]....
        /*00a4*/ 	.word	0x000019f0


	//   ....[3]....
        /*00a8*/ 	.word	0x000057f0


	//   ....[4]....
        /*00ac*/ 	.word	0x00005920


	//----- nvinfo : EIATTR_MBARRIER_INSTR_OFFSETS
	.align		4
.L_34:
        /*00b0*/ 	.byte	0x04, 0x39
        /*00b2*/ 	.short	(.L_36 - .L_35)


	//   ....[0]....
.L_35:
        /*00b4*/ 	.word	0x00000320
        /*00b8*/ 	.word	0x000000ff
        /*00bc*/ 	.word	0x00000000
        /*00c0*/ 	.short	0x0100
        /*00c2*/ 	.byte	0x05
	.zero		1


	//   ....[1]....
        /*00c4*/ 	.word	0x00000330
        /*00c8*/ 	.word	0x000000ff
        /*00cc*/ 	.word	0x00000070
        /*00d0*/ 	.short	0x0100
        /*00d2*/ 	.byte	0x05
	.zero		1


	//   ....[2]....
        /*00d4*/ 	.word	0x00000340
        /*00d8*/ 	.word	0x000000ff
        /*00dc*/ 	.word	0x00000008
        /*00e0*/ 	.short	0x0100
        /*00e2*/ 	.byte	0x05
	.zero		1


	//   ....[3]....
        /*00e4*/ 	.word	0x00000350
        /*00e8*/ 	.word	0x000000ff
        /*00ec*/ 	.word	0x00000078
        /*00f0*/ 	.short	0x0100
        /*00f2*/ 	.byte	0x05
	.zero		1


	//   ....[4]....
        /*00f4*/ 	.word	0x00000360
        /*00f8*/ 	.word	0x000000ff
        /*00fc*/ 	.word	0x00000010
        /*0100*/ 	.short	0x0100
        /*0102*/ 	.byte	0x05
	.zero		1


	//   ....[5]....
        /*0104*/ 	.word	0x00000370
        /*0108*/ 	.word	0x000000ff
        /*010c*/ 	.word	0x00000080
        /*0110*/ 	.short	0x0100
        /*0112*/ 	.byte	0x05
	.zero		1


	//   ....[6]....
        /*0114*/ 	.word	0x00000380
        /*0118*/ 	.word	0x000000ff
        /*011c*/ 	.word	0x00000018
        /*0120*/ 	.short	0x0100
        /*0122*/ 	.byte	0x05
	.zero		1


	//   ....[7]....
        /*0124*/ 	.word	0x00000390
        /*0128*/ 	.word	0x000000ff
        /*012c*/ 	.word	0x00000088
        /*0130*/ 	.short	0x0100
        /*0132*/ 	.byte	0x05
	.zero		1


	//   ....[8]....
        /*0134*/ 	.word	0x000003a0
        /*0138*/ 	.word	0x000000ff
        /*013c*/ 	.word	0x00000020
        /*0140*/ 	.short	0x0100
        /*0142*/ 	.byte	0x05
	.zero		1


	//   ....[9]....
        /*0144*/ 	.word	0x000003b0
        /*0148*/ 	.word	0x000000ff
        /*014c*/ 	.word	0x00000090
        /*0150*/ 	.short	0x0100
        /*0152*/ 	.byte	0x05
	.zero		1


	//   ....[10]....
        /*0154*/ 	.word	0x000003c0
        /*0158*/ 	.word	0x000000ff
        /*015c*/ 	.word	0x00000028
        /*0160*/ 	.short	0x0100
        /*0162*/ 	.byte	0x05
	.zero		1


	//   ....[11]....
        /*0164*/ 	.word	0x000003d0
        /*0168*/ 	.word	0x000000ff
        /*016c*/ 	.word	0x00000098
        /*0170*/ 	.short	0x0100
        /*0172*/ 	.byte	0x05
	.zero		1


	//   ....[12]....
        /*0174*/ 	.word	0x000003e0
        /*0178*/ 	.word	0x000000ff
        /*017c*/ 	.word	0x00000030
        /*0180*/ 	.short	0x0100
        /*0182*/ 	.byte	0x05
	.zero		1


	//   ....[13]....
        /*0184*/ 	.word	0x000003f0
        /*0188*/ 	.word	0x000000ff
        /*018c*/ 	.word	0x000000a0
        /*0190*/ 	.short	0x0100
        /*0192*/ 	.byte	0x05
	.zero		1


	//   ....[14]....
        /*0194*/ 	.word	0x00000400
        /*0198*/ 	.word	0x000000ff
        /*019c*/ 	.word	0x00000038
        /*01a0*/ 	.short	0x0100
        /*01a2*/ 	.byte	0x05
	.zero		1


	//   ....[15]....
        /*01a4*/ 	.word	0x00000410
        /*01a8*/ 	.word	0x000000ff
        /*01ac*/ 	.word	0x000000a8
        /*01b0*/ 	.short	0x0100
        /*01b2*/ 	.byte	0x05
	.zero		1


	//   ....[16]....
        /*01b4*/ 	.word	0x00000420
        /*01b8*/ 	.word	0x000000ff
        /*01bc*/ 	.word	0x00000040
        /*01c0*/ 	.short	0x0100
        /*01c2*/ 	.byte	0x05
	.zero		1


	//   ....[17]....
        /*01c4*/ 	.word	0x00000430
        /*01c8*/ 	.word	0x000000ff
        /*01cc*/ 	.word	0x000000b0
        /*01d0*/ 	.short	0x0100
        /*01d2*/ 	.byte	0x05
	.zero		1


	//   ....[18]....
        /*01d4*/ 	.word	0x00000440
        /*01d8*/ 	.word	0x000000ff
        /*01dc*/ 	.word	0x00000048
        /*01e0*/ 	.short	0x0100
        /*01e2*/ 	.byte	0x05
	.zero		1


	//   ....[19]....
        /*01e4*/ 	.word	0x00000450
        /*01e8*/ 	.word	0x000000ff
        /*01ec*/ 	.word	0x000000b8
        /*01f0*/ 	.short	0x0100
        /*01f2*/ 	.byte	0x05
	.zero		1


	//   ....[20]....
        /*01f4*/ 	.word	0x00000460
        /*01f8*/ 	.word	0x000000ff
        /*01fc*/ 	.word	0x00000050
        /*0200*/ 	.short	0x0100
        /*0202*/ 	.byte	0x05
	.zero		1


	//   ....[21]....
        /*0204*/ 	.word	0x00000470
        /*0208*/ 	.word	0x000000ff
        /*020c*/ 	.word	0x000000c0
        /*0210*/ 	.short	0x0100
        /*0212*/ 	.byte	0x05
	.zero		1


	//   ....[22]....
        /*0214*/ 	.word	0x00000480
        /*0218*/ 	.word	0x000000ff
        /*021c*/ 	.word	0x00000058
        /*0220*/ 	.short	0x0100
        /*0222*/ 	.byte	0x05
	.zero		1


	//   ....[23]....
        /*0224*/ 	.word	0x00000490
        /*0228*/ 	.word	0x000000ff
        /*022c*/ 	.word	0x000000c8
        /*0230*/ 	.short	0x0100
        /*0232*/ 	.byte	0x05
	.zero		1


	//   ....[24]....
        /*0234*/ 	.word	0x000004a0
        /*0238*/ 	.word	0x000000ff
        /*023c*/ 	.word	0x00000060
        /*0240*/ 	.short	0x0100
        /*0242*/ 	.byte	0x05
	.zero		1


	//   ....[25]....
        /*0244*/ 	.word	0x000004b0
        /*0248*/ 	.word	0x000000ff
        /*024c*/ 	.word	0x000000d0
        /*0250*/ 	.short	0x0100
        /*0252*/ 	.byte	0x05
	.zero		1


	//   ....[26]....
        /*0254*/ 	.word	0x000004c0
        /*0258*/ 	.word	0x000000ff
        /*025c*/ 	.word	0x00000068
        /*0260*/ 	.short	0x0100
        /*0262*/ 	.byte	0x05
	.zero		1


	//   ....[27]....
        /*0264*/ 	.word	0x000004d0
        /*0268*/ 	.word	0x000000ff
        /*026c*/ 	.word	0x000000d8
        /*0270*/ 	.short	0x0100
        /*0272*/ 	.byte	0x05
	.zero		1


	//   ....[28]....
        /*0274*/ 	.word	0x00000760
        /*0278*/ 	.word	0x000000ff
        /*027c*/ 	.word	0x00000110
        /*0280*/ 	.short	0x0100
        /*0282*/ 	.byte	0x05
	.zero		1


	//   ....[29]....
        /*0284*/ 	.word	0x00000770
        /*0288*/ 	.word	0x000000ff
        /*028c*/ 	.word	0x00000118
        /*0290*/ 	.short	0x0100
        /*0292*/ 	.byte	0x05
	.zero		1


	//   ....[30]....
        /*0294*/ 	.word	0x000007b0
        /*0298*/ 	.word	0x000000ff
        /*029c*/ 	.word	0x000000f0
        /*02a0*/ 	.short	0x0100
        /*02a2*/ 	.byte	0x0a
	.zero		1


	//   ....[31]....
        /*02a4*/ 	.word	0x000007d0
        /*02a8*/ 	.word	0x000000ff
        /*02ac*/ 	.word	0x000000f8
        /*02b0*/ 	.short	0x0100
        /*02b2*/ 	.byte	0x0a
	.zero		1


	//   ....[32]....
        /*02b4*/ 	.word	0x000007e0
        /*02b8*/ 	.word	0x000000ff
        /*02bc*/ 	.word	0x00000100
        /*02c0*/ 	.short	0x0100
        /*02c2*/ 	.byte	0x0a
	.zero		1


	//   ....[33]....
        /*02c4*/ 	.word	0x000007f0
        /*02c8*/ 	.word	0x000000ff
        /*02cc*/ 	.word	0x00000108
        /*02d0*/ 	.short	0x0100
        /*02d2*/ 	.byte	0x0a
	.zero		1


	//   ....[34]....
        /*02d4*/ 	.word	0x00001670
        /*02d8*/ 	.word	0x00000043
        /*02dc*/ 	.word	0x00000000
        /*02e0*/ 	.short	0x010a
        /*02e2*/ 	.byte	0x28
	.zero		1


	//   ....[35]....
        /*02e4*/ 	.word	0x00001aa0
        /*02e8*/ 	.word	0x00000003
        /*02ec*/ 	.word	0x00000000
        /*02f0*/ 	.short	0x010a
        /*02f2*/ 	.byte	0x3f
	.zero		1


	//   ....[36]....
        /*02f4*/ 	.word	0x00001ae0
        /*02f8*/ 	.word	0x00000003
        /*02fc*/ 	.word	0x00000000
        /*0300*/ 	.short	0x010a
        /*0302*/ 	.byte	0x3f
	.zero		1


	//   ....[37]....
        /*0304*/ 	.word	0x00001c20
        /*0308*/ 	.word	0x00000003
        /*030c*/ 	.word	0x00000000
        /*0310*/ 	.short	0x010a
        /*0312*/ 	.byte	0x3f
	.zero		1


	//   ....[38]....
        /*0314*/ 	.word	0x00001f90
        /*0318*/ 	.word	0x00000003
        /*031c*/ 	.word	0x00000000
        /*0320*/ 	.short	0x010a
        /*0322*/ 	.byte	0x3f
	.zero		1


	//   ....[39]....
        /*0324*/ 	.word	0x00002140
        /*0328*/ 	.word	0x00000007
        /*032c*/ 	.word	0x00000000
        /*0330*/ 	.short	0x010a
        /*0332*/ 	.byte	0x3f
	.zero		1


	//   ....[40]....
        /*0334*/ 	.word	0x00002320
        /*0338*/ 	.word	0x000000ff
        /*033c*/ 	.word	0x00000000
        /*0340*/ 	.short	0x0101
        /*0342*/ 	.byte	0x05
	.zero		1


	//   ....[41]....
        /*0344*/ 	.word	0x000024b0
        /*0348*/ 	.word	0x00000007
        /*034c*/ 	.word	0x00000000
        /*0350*/ 	.short	0x010a
        /*0352*/ 	.byte	0x3f
	.zero		1


	//   ....[42]....
        /*0354*/ 	.word	0x000027f0
        /*0358*/ 	.word	0x000000ff
        /*035c*/ 	.word	0x00000000
        /*0360*/ 	.short	0x0101
        /*0362*/ 	.byte	0x04
	.zero		1


	//   ....[43]....
        /*0364*/ 	.word	0x00002940
        /*0368*/ 	.word	0x0000003e
        /*036c*/ 	.word	0x00000000
        /*0370*/ 	.short	0x0101
        /*0372*/ 	.byte	0x2a
	.zero		1


	//   ....[44]....
        /*0374*/ 	.word	0x00002a10
        /*0378*/ 	.word	0x000000ff
        /*037c*/ 	.word	0x00000000
        /*0380*/ 	.short	0x0101
        /*0382*/ 	.byte	0x06
	.zero		1


	//   ....[45]....
        /*0384*/ 	.word	0x00002ac0
        /*0388*/ 	.word	0x00000043
        /*038c*/ 	.word	0x00000010
        /*0390*/ 	.short	0x010a
        /*0392*/ 	.byte	0x28
	.zero		1


	//   ....[46]....
        /*0394*/ 	.word	0x00004e00
        /*0398*/ 	.word	0x0000003f
        /*039c*/ 	.word	0x00000000
        /*03a0*/ 	.short	0x0101
        /*03a2*/ 	.byte	0x2a
	.zero		1


	//   ....[47]....
        /*03a4*/ 	.word	0x00005a60
        /*03a8*/ 	.word	0x00000007
        /*03ac*/ 	.word	0x00000070
        /*03b0*/ 	.short	0x010a
        /*03b2*/ 	.byte	0x3f
	.zero		1


	//   ....[48]....
        /*03b4*/ 	.word	0x00006050
        /*03b8*/ 	.word	0x00000003
        /*03bc*/ 	.word	0x00000118
        /*03c0*/ 	.short	0x0101
        /*03c2*/ 	.byte	0x3f
	.zero		1


	//   ....[49]....
        /*03c4*/ 	.word	0x00006750
        /*03c8*/ 	.word	0x00000005
        /*03cc*/ 	.word	0x00000000
        /*03d0*/ 	.short	0x010a
        /*03d2*/ 	.byte	0x3f
	.zero		1


	//   ....[50]....
        /*03d4*/ 	.word	0x000067d0
        /*03d8*/ 	.word	0x00000007
        /*03dc*/ 	.word	0x00000000
        /*03e0*/ 	.short	0x010a
        /*03e2*/ 	.byte	0x3f
	.zero		1


	//   ....[51]....
        /*03e4*/ 	.word	0x00006860
        /*03e8*/ 	.word	0x00000006
        /*03ec*/ 	.word	0x00000000
        /*03f0*/ 	.short	0x010a
        /*03f2*/ 	.byte	0x3f
	.zero		1


	//   ....[52]....
        /*03f4*/ 	.word	0x000068f0
        /*03f8*/ 	.word	0x00000009
        /*03fc*/ 	.word	0x00000000
        /*0400*/ 	.short	0x010a
        /*0402*/ 	.byte	0x3f
	.zero		1


	//   ....[53]....
        /*0404*/ 	.word	0x00006980
        /*0408*/ 	.word	0x00000006
        /*040c*/ 	.word	0x00000000
        /*0410*/ 	.short	0x010a
        /*0412*/ 	.byte	0x3f
	.zero		1


	//   ....[54]....
        /*0414*/ 	.word	0x00006a10
        /*0418*/ 	.word	0x00000009
        /*041c*/ 	.word	0x00000000
        /*0420*/ 	.short	0x010a
        /*0422*/ 	.byte	0x3f
	.zero		1


	//   ....[55]....
        /*0424*/ 	.word	0x00006aa0
        /*0428*/ 	.word	0x00000006
        /*042c*/ 	.word	0x00000000
        /*0430*/ 	.short	0x010a
        /*0432*/ 	.byte	0x3f
	.zero		1


	//   ....[56]....
        /*0434*/ 	.word	0x00006b30
        /*0438*/ 	.word	0x00000009
        /*043c*/ 	.word	0x00000000
        /*0440*/ 	.short	0x010a
        /*0442*/ 	.byte	0x3f
	.zero		1


	//   ....[57]....
        /*0444*/ 	.word	0x00006bc0
        /*0448*/ 	.word	0x00000006
        /*044c*/ 	.word	0x00000000
        /*0450*/ 	.short	0x010a
        /*0452*/ 	.byte	0x3f
	.zero		1


	//   ....[58]....
        /*0454*/ 	.word	0x00006c50
        /*0458*/ 	.word	0x00000009
        /*045c*/ 	.word	0x00000000
        /*0460*/ 	.short	0x010a
        /*0462*/ 	.byte	0x3f
	.zero		1


	//   ....[59]....
        /*0464*/ 	.word	0x00006ce0
        /*0468*/ 	.word	0x00000006
        /*046c*/ 	.word	0x00000000
        /*0470*/ 	.short	0x010a
        /*0472*/ 	.byte	0x3f
	.zero		1


	//   ....[60]....
        /*0474*/ 	.word	0x00006d70
        /*0478*/ 	.word	0x00000009
        /*047c*/ 	.word	0x00000000
        /*0480*/ 	.short	0x010a
        /*0482*/ 	.byte	0x3f
	.zero		1


	//   ....[61]....
        /*0484*/ 	.word	0x00006e00
        /*0488*/ 	.word	0x00000006
        /*048c*/ 	.word	0x00000000
        /*0490*/ 	.short	0x010a
        /*0492*/ 	.byte	0x3f
	.zero		1


	//   ....[62]....
        /*0494*/ 	.word	0x00006e90
        /*0498*/ 	.word	0x00000003
        /*049c*/ 	.word	0x00000000
        /*04a0*/ 	.short	0x010a
        /*04a2*/ 	.byte	0x3f
	.zero		1


	//   ....[63]....
        /*04a4*/ 	.word	0x00006f00
        /*04a8*/ 	.word	0x00000003
        /*04ac*/ 	.word	0x00000000
        /*04b0*/ 	.short	0x010a
        /*04b2*/ 	.byte	0x3f
	.zero		1


	//   ....[64]....
        /*04b4*/ 	.word	0x00006fc0
        /*04b8*/ 	.word	0x00000003
        /*04bc*/ 	.word	0x00000000
        /*04c0*/ 	.short	0x010a
        /*04c2*/ 	.byte	0x3f
	.zero		1


	//   ....[65]....
        /*04c4*/ 	.word	0x00007010
        /*04c8*/ 	.word	0x00000003
        /*04cc*/ 	.word	0x00000000
        /*04d0*/ 	.short	0x010a
        /*04d2*/ 	.byte	0x3f
	.zero		1


	//   ....[66]....
        /*04d4*/ 	.word	0x00007060
        /*04d8*/ 	.word	0x00000007
        /*04dc*/ 	.word	0x00000000
        /*04e0*/ 	.short	0x010a
        /*04e2*/ 	.byte	0x3f
	.zero		1


	//   ....[67]....
        /*04e4*/ 	.word	0x000070c0
        /*04e8*/ 	.word	0x00000003
        /*04ec*/ 	.word	0x00000010
        /*04f0*/ 	.short	0x010a
        /*04f2*/ 	.byte	0x3f
	.zero		1


	//   ....[68]....
        /*04f4*/ 	.word	0x00007190
        /*04f8*/ 	.word	0x00000007
        /*04fc*/ 	.word	0x00000070
        /*0500*/ 	.short	0x010a
        /*0502*/ 	.byte	0x3f
	.zero		1


	//   ....[69]....
        /*0504*/ 	.word	0x00007260
        /*0508*/ 	.word	0x00000005
        /*050c*/ 	.word	0x00000000
        /*0510*/ 	.short	0x010a
        /*0512*/ 	.byte	0x3f
	.zero		1


	//   ....[70]....
        /*0514*/ 	.word	0x000072b0
        /*0518*/ 	.word	0x00000007
        /*051c*/ 	.word	0x00000000
        /*0520*/ 	.short	0x010a
        /*0522*/ 	.byte	0x3f
	.zero		1


	//   ....[71]....
        /*0524*/ 	.word	0x00007300
        /*0528*/ 	.word	0x00000006
        /*052c*/ 	.word	0x00000000
        /*0530*/ 	.short	0x010a
        /*0532*/ 	.byte	0x3f
	.zero		1


	//   ....[72]....
        /*0534*/ 	.word	0x00007350
        /*0538*/ 	.word	0x00000009
        /*053c*/ 	.word	0x00000000
        /*0540*/ 	.short	0x010a
        /*0542*/ 	.byte	0x3f
	.zero		1


	//   ....[73]....
        /*0544*/ 	.word	0x000073a0
        /*0548*/ 	.word	0x00000006
        /*054c*/ 	.word	0x00000000
        /*0550*/ 	.short	0x010a
        /*0552*/ 	.byte	0x3f
	.zero		1


	//   ....[74]....
        /*0554*/ 	.word	0x000073f0
        /*0558*/ 	.word	0x00000009
        /*055c*/ 	.word	0x00000000
        /*0560*/ 	.short	0x010a
        /*0562*/ 	.byte	0x3f
	.zero		1


	//   ....[75]....
        /*0564*/ 	.word	0x00007440
        /*0568*/ 	.word	0x00000006
        /*056c*/ 	.word	0x00000000
        /*0570*/ 	.short	0x010a
        /*0572*/ 	.byte	0x3f
	.zero		1


	//   ....[76]....
        /*0574*/ 	.word	0x00007490
        /*0578*/ 	.word	0x00000009
        /*057c*/ 	.word	0x00000000
        /*0580*/ 	.short	0x010a
        /*0582*/ 	.byte	0x3f
	.zero		1


	//   ....[77]....
        /*0584*/ 	.word	0x000074e0
        /*0588*/ 	.word	0x00000006
        /*058c*/ 	.word	0x00000000
        /*0590*/ 	.short	0x010a
        /*0592*/ 	.byte	0x3f
	.zero		1


	//   ....[78]....
        /*0594*/ 	.word	0x00007530
        /*0598*/ 	.word	0x00000009
        /*059c*/ 	.word	0x00000000
        /*05a0*/ 	.short	0x010a
        /*05a2*/ 	.byte	0x3f
	.zero		1


	//   ....[79]....
        /*05a4*/ 	.word	0x00007580
        /*05a8*/ 	.word	0x00000006
        /*05ac*/ 	.word	0x00000000
        /*05b0*/ 	.short	0x010a
        /*05b2*/ 	.byte	0x3f
	.zero		1


	//   ....[80]....
        /*05b4*/ 	.word	0x000075d0
        /*05b8*/ 	.word	0x00000009
        /*05bc*/ 	.word	0x00000000
        /*05c0*/ 	.short	0x010a
        /*05c2*/ 	.byte	0x3f
	.zero		1


	//   ....[81]....
        /*05c4*/ 	.word	0x00007620
        /*05c8*/ 	.word	0x00000006
        /*05cc*/ 	.word	0x00000000
        /*05d0*/ 	.short	0x010a
        /*05d2*/ 	.byte	0x3f
	.zero		1


	//----- nvinfo : EIATTR_NUM_MBARRIERS
	.align		4
.L_36:
        /*05d4*/ 	.byte	0x03, 0x38
        /*05d6*/ 	.short	0x0022


	//----- nvinfo : EIATTR_EXIT_INSTR_OFFSETS
	.align		4
        /*05d8*/ 	.byte	0x04, 0x1c
        /*05da*/ 	.short	(.L_38 - .L_37)


	//   ....[0]....
.L_37:
        /*05dc*/ 	.word	0x00001330


	//   ....[1]....
        /*05e0*/ 	.word	0x00001390


	//   ....[2]....
        /*05e4*/ 	.word	0x00005470


	//   ....[3]....
        /*05e8*/ 	.word	0x000054a0


	//   ....[4]....
        /*05ec*/ 	.word	0x00006ee0


	//----- nvinfo : EIATTR_MAX_THREADS
	.align		4
.L_38:
        /*05f0*/ 	.byte	0x04, 0x05
        /*05f2*/ 	.short	(.L_40 - .L_39)
.L_39:
        /*05f4*/ 	.word	0x00000180
        /*05f8*/ 	.word	0x00000001
        /*05fc*/ 	.word	0x00000001


	//----- nvinfo : EIATTR_CRS_STACK_SIZE
	.align		4
.L_40:
        /*0600*/ 	.byte	0x04, 0x1e
        /*0602*/ 	.short	(.L_42 - .L_41)
.L_41:
        /*0604*/ 	.word	0x00000000


	//----- nvinfo : EIATTR_CBANK_PARAM_SIZE
	.align		4
.L_42:
        /*0608*/ 	.byte	0x03, 0x19
        /*060a*/ 	.short	0x0470


	//----- nvinfo : EIATTR_PARAM_CBANK
	.align		4
        /*060c*/ 	.byte	0x04, 0x0a
        /*060e*/ 	.short	(.L_44 - .L_43)
	.align		4
.L_43:
        /*0610*/ 	.word	index@(.nv.constant0._ZN7cutlass13device_kernelINS_4gemm6kernel13GemmUniversalIN4cute5tupleIJiiiiEEENS1_10collective13CollectiveMmaINS1_39MainloopSm90TmaGmmaRmemAWarpSpecializedILi14ENS5_IJNS4_1CILi1EEESB_SB_EEENS1_32KernelTmaWarpSpecializedPingpongEEENS5_IJNSA_ILi64EEESF_NSA_ILi32EEEEEEfNS5_IJSB_llEEEfNS5_IJlSB_lEEENS4_8TiledMMAINS4_8MMA_AtomIJNS4_4SM904GMMA29MMA_64x64x8_F32TF32TF32_RS_TNILNSN_7ScaleInE1ELSP_1EEEEEENS4_6LayoutISC_NS5_IJNSA_ILi0EEEST_ST_EEEEENS5_IJNS4_10UnderscoreESW_SW_EEEEENS4_13SM90_TMA_LOADENS4_14ComposedLayoutINS4_7SwizzleILi1ELi4ELi3EEENS4_18smem_ptr_flag_bitsILi32EEENSS_INS5_IJNSA_ILi8EEES15_EEENS5_IJSB_S15_EEEEEEENS4_9Copy_AtomIJNS4_39AutoVectorizingCopyWithAssumedAlignmentILi128EEEfEEENS4_8identityESZ_NS10_INS11_ILi3ELi4ELi3EEES14_NSS_INS5_IJS15_SG_EEENS5_IJSG_SB_EEEEEEEvS1E_EENS_8epilogue10collective6detail29Sm90TmaWarpSpecializedAdapterINS1M_15DefaultEpilogueINS_10tfloat32_tESJ_SJ_NS1L_6thread17LinearCombinationIS1Q_Li1EffLNS1R_9ScaleType4KindE0ELNS_15FloatRoundStyleE2ES1Q_EENS1_15EpilogueDefaultEEEEEvvEEEEvNT_6ParamsE)
        /*0614*/ 	.short	0x0210
        /*0616*/ 	.short	0x0470


	//----- nvinfo : EIATTR_SW_WAR
	.align		4
.L_44:
        /*0618*/ 	.byte	0x04, 0x36
        /*061a*/ 	.short	(.L_46 - .L_45)
.L_45:
        /*061c*/ 	.word	0x00000008
.L_46:


//--------------------- .nv.callgraph             --------------------------
	.section	.nv.callgraph,"",@"SHT_CUDA_CALLGRAPH"
	.align	4
	.sectionentsize	8
	.align		4
        /*0000*/ 	.word	0x00000000
	.align		4
        /*0004*/ 	.word	0xffffffff
	.align		4
        /*0008*/ 	.word	index@(_ZN7cutlass13device_kernelINS_4gemm6kernel13GemmUniversalIN4cute5tupleIJiiiiEEENS1_10collective13CollectiveMmaINS1_39MainloopSm90TmaGmmaRmemAWarpSpecializedILi14ENS5_IJNS4_1CILi1EEESB_SB_EEENS1_32KernelTmaWarpSpecializedPingpongEEENS5_IJNSA_ILi64EEESF_NSA_ILi32EEEEEEfNS5_IJSB_llEEEfNS5_IJlSB_lEEENS4_8TiledMMAINS4_8MMA_AtomIJNS4_4SM904GMMA29MMA_64x64x8_F32TF32TF32_RS_TNILNSN_7ScaleInE1ELSP_1EEEEEENS4_6LayoutISC_NS5_IJNSA_ILi0EEEST_ST_EEEEENS5_IJNS4_10UnderscoreESW_SW_EEEEENS4_13SM90_TMA_LOADENS4_14ComposedLayoutINS4_7SwizzleILi1ELi4ELi3EEENS4_18smem_ptr_flag_bitsILi32EEENSS_INS5_IJNSA_ILi8EEES15_EEENS5_IJSB_S15_EEEEEEENS4_9Copy_AtomIJNS4_39AutoVectorizingCopyWithAssumedAlignmentILi128EEEfEEENS4_8identityESZ_NS10_INS11_ILi3ELi4ELi3EEES14_NSS_INS5_IJS15_SG_EEENS5_IJSG_SB_EEEEEEEvS1E_EENS_8epilogue10collective6detail29Sm90TmaWarpSpecializedAdapterINS1M_15DefaultEpilogueINS_10tfloat32_tESJ_SJ_NS1L_6thread17LinearCombinationIS1Q_Li1EffLNS1R_9ScaleType4KindE0ELNS_15FloatRoundStyleE2ES1Q_EENS1_15EpilogueDefaultEEEEEvvEEEEvNT_6ParamsE)
	.align		4
        /*000c*/ 	.word	index@(__assertfail)
	.align		4
        /*0010*/ 	.word	0x00000000
	.align		4
        /*0014*/ 	.word	0xfffffffe
	.align		4
        /*0018*/ 	.word	0x00000000
	.align		4
        /*001c*/ 	.word	0xfffffffd
	.align		4
        /*0020*/ 	.word	0x00000000
	.align		4
        /*0024*/ 	.word	0xfffffffc


//--------------------- .nv.constant4             --------------------------
	.section	.nv.constant4,"a",@progbits
	.align	8
	.align		8
.nv.constant4:
        /*0000*/ 	.dword	__assertfail
	.align		8
        /*0008*/ 	.dword	__unnamed_1
	.align		8
        /*0010*/ 	.dword	__unnamed_2
	.align		8
        /*0018*/ 	.dword	_ZN39_INTERNAL_d446da88_4_k_cu_41e2bd41_29744cuda3std3__45__cpo5beginE
	.align		8
        /*0020*/ 	.dword	_ZN39_INTERNAL_d446da88_4_k_cu_41e2bd41_29744cuda3std3__45__cpo3endE
	.align		8
        /*0028*/ 	.dword	_ZN39_INTERNAL_d446da88_4_k_cu_41e2bd41_29744cuda3std3__45__cpo6cbeginE
	.align		8
        /*0030*/ 	.dword	_ZN39_INTERNAL_d446da88_4_k_cu_41e2bd41_29744cuda3std3__45__cpo4cendE
	.align		8
        /*0038*/ 	.dword	_ZN39_INTERNAL_d446da88_4_k_cu_41e2bd41_29744cuda3std3__441_GLOBAL__N__d446da88_4_k_cu_41e2bd41_29746ignoreE
	.align		8
        /*0040*/ 	.dword	_ZN39_INTERNAL_d446da88_4_k_cu_41e2bd41_29744cuda3std3__419piecewise_constructE
	.align		8
        /*0048*/ 	.dword	_ZN39_INTERNAL_d446da88_4_k_cu_41e2bd41_29744cuda3std3__48in_placeE
	.align		8
        /*0050*/ 	.dword	_ZN39_INTERNAL_d446da88_4_k_cu_41e2bd41_29744cuda3std6ranges3__45__cpo4swapE
	.align		8
        /*0058*/ 	.dword	_ZN39_INTERNAL_d446da88_4_k_cu_41e2bd41_29744cuda3std6ranges3__45__cpo9iter_moveE
	.align		8
        /*0060*/ 	.dword	_ZN39_INTERNAL_d446da88_4_k_cu_41e2bd41_29744cute7productE
	.align		8
        /*0068*/ 	.dword	_ZN39_INTERNAL_d446da88_4_k_cu_41e2bd41_29744cute1_E
	.align		8
        /*0070*/ 	.dword	$str$24
	.align		8
        /*0078*/ 	.dword	$str$25


//--------------------- .text._ZN7cutlass13device_kernelINS_4gemm6kernel13GemmUniversalIN4cute5tupleIJiiiiEEENS1_10collective13CollectiveMmaINS1_39MainloopSm90TmaGmmaRmemAWarpSpecializedILi14ENS5_IJNS4_1CILi1EEESB_SB_EEENS1_32KernelTmaWarpSpecializedPingpongEEENS5_IJNSA_ILi64EEESF_NSA_ILi32EEEEEEfNS5_IJSB_llEEEfNS5_IJlSB_lEEENS4_8TiledMMAINS4_8MMA_AtomIJNS4_4SM904GMMA29MMA_64x64x8_F32TF32TF32_RS_TNILNSN_7ScaleInE1ELSP_1EEEEEENS4_6LayoutISC_NS5_IJNSA_ILi0EEEST_ST_EEEEENS5_IJNS4_10UnderscoreESW_SW_EEEEENS4_13SM90_TMA_LOADENS4_14ComposedLayoutINS4_7SwizzleILi1ELi4ELi3EEENS4_18smem_ptr_flag_bitsILi32EEENSS_INS5_IJNSA_ILi8EEES15_EEENS5_IJSB_S15_EEEEEEENS4_9Copy_AtomIJNS4_39AutoVectorizingCopyWithAssumedAlignmentILi128EEEfEEENS4_8identityESZ_NS10_INS11_ILi3ELi4ELi3EEES14_NSS_INS5_IJS15_SG_EEENS5_IJSG_SB_EEEEEEEvS1E_EENS_8epilogue10collective6detail29Sm90TmaWarpSpecializedAdapterINS1M_15DefaultEpilogueINS_10tfloat32_tESJ_SJ_NS1L_6thread17LinearCombinationIS1Q_Li1EffLNS1R_9ScaleType4KindE0ELNS_15FloatRoundStyleE2ES1Q_EENS1_15EpilogueDefaultEEEEEvvEEEEvNT_6ParamsE --------------------------
	.section	.text._ZN7cutlass13device_kernelINS_4gemm6kernel13GemmUniversalIN4cute5tupleIJiiiiEEENS1_10collective13CollectiveMmaINS1_39MainloopSm90TmaGmmaRmemAWarpSpecializedILi14ENS5_IJNS4_1CILi1EEESB_SB_EEENS1_32KernelTmaWarpSpecializedPingpongEEENS5_IJNSA_ILi64EEESF_NSA_ILi32EEEEEEfNS5_IJSB_llEEEfNS5_IJlSB_lEEENS4_8TiledMMAINS4_8MMA_AtomIJNS4_4SM904GMMA29MMA_64x64x8_F32TF32TF32_RS_TNILNSN_7ScaleInE1ELSP_1EEEEEENS4_6LayoutISC_NS5_IJNSA_ILi0EEEST_ST_EEEEENS5_IJNS4_10UnderscoreESW_SW_EEEEENS4_13SM90_TMA_LOADENS4_14ComposedLayoutINS4_7SwizzleILi1ELi4ELi3EEENS4_18smem_ptr_flag_bitsILi32EEENSS_INS5_IJNSA_ILi8EEES15_EEENS5_IJSB_S15_EEEEEEENS4_9Copy_AtomIJNS4_39AutoVectorizingCopyWithAssumedAlignmentILi128EEEfEEENS4_8identityESZ_NS10_INS11_ILi3ELi4ELi3EEES14_NSS_INS5_IJS15_SG_EEENS5_IJSG_SB_EEEEEEEvS1E_EENS_8epilogue10collective6detail29Sm90TmaWarpSpecializedAdapterINS1M_15DefaultEpilogueINS_10tfloat32_tESJ_SJ_NS1L_6thread17LinearCombinationIS1Q_Li1EffLNS1R_9ScaleType4KindE0ELNS_15FloatRoundStyleE2ES1Q_EENS1_15EpilogueDefaultEEEEEvvEEEEvNT_6ParamsE,"ax",@progbits
	.align	128
.text._ZN7cutlass13device_kernelINS_4gemm6kernel13GemmUniversalIN4cute5tupleIJiiiiEEENS1_10collective13CollectiveMmaINS1_39MainloopSm90TmaGmmaRmemAWarpSpecializedILi14ENS5_IJNS4_1CILi1EEESB_SB_EEENS1_32KernelTmaWarpSpecializedPingpongEEENS5_IJNSA_ILi64EEESF_NSA_ILi32EEEEEEfNS5_IJSB_llEEEfNS5_IJlSB_lEEENS4_8TiledMMAINS4_8MMA_AtomIJNS4_4SM904GMMA29MMA_64x64x8_F32TF32TF32_RS_TNILNSN_7ScaleInE1ELSP_1EEEEEENS4_6LayoutISC_NS5_IJNSA_ILi0EEEST_ST_EEEEENS5_IJNS4_10UnderscoreESW_SW_EEEEENS4_13SM90_TMA_LOADENS4_14ComposedLayoutINS4_7SwizzleILi1ELi4ELi3EEENS4_18smem_ptr_flag_bitsILi32EEENSS_INS5_IJNSA_ILi8EEES15_EEENS5_IJSB_S15_EEEEEEENS4_9Copy_AtomIJNS4_39AutoVectorizingCopyWithAssumedAlignmentILi128EEEfEEENS4_8identityESZ_NS10_INS11_ILi3ELi4ELi3EEES14_NSS_INS5_IJS15_SG_EEENS5_IJSG_SB_EEEEEEEvS1E_EENS_8epilogue10collective6detail29Sm90TmaWarpSpecializedAdapterINS1M_15DefaultEpilogueINS_10tfloat32_tESJ_SJ_NS1L_6thread17LinearCombinationIS1Q_Li1EffLNS1R_9ScaleType4KindE0ELNS_15FloatRoundStyleE2ES1Q_EENS1_15EpilogueDefaultEEEEEvvEEEEvNT_6ParamsE:
        .type           _ZN7cutlass13device_kernelINS_4gemm6kernel13GemmUniversalIN4cute5tupleIJiiiiEEENS1_10collective13CollectiveMmaINS1_39MainloopSm90TmaGmmaRmemAWarpSpecializedILi14ENS5_IJNS4_1CILi1EEESB_SB_EEENS1_32KernelTmaWarpSpecializedPingpongEEENS5_IJNSA_ILi64EEESF_NSA_ILi32EEEEEEfNS5_IJSB_llEEEfNS5_IJlSB_lEEENS4_8TiledMMAINS4_8MMA_AtomIJNS4_4SM904GMMA29MMA_64x64x8_F32TF32TF32_RS_TNILNSN_7ScaleInE1ELSP_1EEEEEENS4_6LayoutISC_NS5_IJNSA_ILi0EEEST_ST_EEEEENS5_IJNS4_10UnderscoreESW_SW_EEEEENS4_13SM90_TMA_LOADENS4_14ComposedLayoutINS4_7SwizzleILi1ELi4ELi3EEENS4_18smem_ptr_flag_bitsILi32EEENSS_INS5_IJNSA_ILi8EEES15_EEENS5_IJSB_S15_EEEEEEENS4_9Copy_AtomIJNS4_39AutoVectorizingCopyWithAssumedAlignmentILi128EEEfEEENS4_8identityESZ_NS10_INS11_ILi3ELi4ELi3EEES14_NSS_INS5_IJS15_SG_EEENS5_IJSG_SB_EEEEEEEvS1E_EENS_8epilogue10collective6detail29Sm90TmaWarpSpecializedAdapterINS1M_15DefaultEpilogueINS_10tfloat32_tESJ_SJ_NS1L_6thread17LinearCombinationIS1Q_Li1EffLNS1R_9ScaleType4KindE0ELNS_15FloatRoundStyleE2ES1Q_EENS1_15EpilogueDefaultEEEEEvvEEEEvNT_6ParamsE,@function
        .size           _ZN7cutlass13device_kernelINS_4gemm6kernel13GemmUniversalIN4cute5tupleIJiiiiEEENS1_10collective13CollectiveMmaINS1_39MainloopSm90TmaGmmaRmemAWarpSpecializedILi14ENS5_IJNS4_1CILi1EEESB_SB_EEENS1_32KernelTmaWarpSpecializedPingpongEEENS5_IJNSA_ILi64EEESF_NSA_ILi32EEEEEEfNS5_IJSB_llEEEfNS5_IJlSB_lEEENS4_8TiledMMAINS4_8MMA_AtomIJNS4_4SM904GMMA29MMA_64x64x8_F32TF32TF32_RS_TNILNSN_7ScaleInE1ELSP_1EEEEEENS4_6LayoutISC_NS5_IJNSA_ILi0EEEST_ST_EEEEENS5_IJNS4_10UnderscoreESW_SW_EEEEENS4_13SM90_TMA_LOADENS4_14ComposedLayoutINS4_7SwizzleILi1ELi4ELi3EEENS4_18smem_ptr_flag_bitsILi32EEENSS_INS5_IJNSA_ILi8EEES15_EEENS5_IJSB_S15_EEEEEEENS4_9Copy_AtomIJNS4_39AutoVectorizingCopyWithAssumedAlignmentILi128EEEfEEENS4_8identityESZ_NS10_INS11_ILi3ELi4ELi3EEES14_NSS_INS5_IJS15_SG_EEENS5_IJSG_SB_EEEEEEEvS1E_EENS_8epilogue10collective6detail29Sm90TmaWarpSpecializedAdapterINS1M_15DefaultEpilogueINS_10tfloat32_tESJ_SJ_NS1L_6thread17LinearCombinationIS1Q_Li1EffLNS1R_9ScaleType4KindE0ELNS_15FloatRoundStyleE2ES1Q_EENS1_15EpilogueDefaultEEEEEvvEEEEvNT_6ParamsE,(.L_x_169 - _ZN7cutlass13device_kernelINS_4gemm6kernel13GemmUniversalIN4cute5tupleIJiiiiEEENS1_10collective13CollectiveMmaINS1_39MainloopSm90TmaGmmaRmemAWarpSpecializedILi14ENS5_IJNS4_1CILi1EEESB_SB_EEENS1_32KernelTmaWarpSpecializedPingpongEEENS5_IJNSA_ILi64EEESF_NSA_ILi32EEEEEEfNS5_IJSB_llEEEfNS5_IJlSB_lEEENS4_8TiledMMAINS4_8MMA_AtomIJNS4_4SM904GMMA29MMA_64x64x8_F32TF32TF32_RS_TNILNSN_7ScaleInE1ELSP_1EEEEEENS4_6LayoutISC_NS5_IJNSA_ILi0EEEST_ST_EEEEENS5_IJNS4_10UnderscoreESW_SW_EEEEENS4_13SM90_TMA_LOADENS4_14ComposedLayoutINS4_7SwizzleILi1ELi4ELi3EEENS4_18smem_ptr_flag_bitsILi32EEENSS_INS5_IJNSA_ILi8EEES15_EEENS5_IJSB_S15_EEEEEEENS4_9Copy_AtomIJNS4_39AutoVectorizingCopyWithAssumedAlignmentILi128EEEfEEENS4_8identityESZ_NS10_INS11_ILi3ELi4ELi3EEES14_NSS_INS5_IJS15_SG_EEENS5_IJSG_SB_EEEEEEEvS1E_EENS_8epilogue10collective6detail29Sm90TmaWarpSpecializedAdapterINS1M_15DefaultEpilogueINS_10tfloat32_tESJ_SJ_NS1L_6thread17LinearCombinationIS1Q_Li1EffLNS1R_9ScaleType4KindE0ELNS_15FloatRoundStyleE2ES1Q_EENS1_15EpilogueDefaultEEEEEvvEEEEvNT_6ParamsE)
        .other          _ZN7cutlass13device_kernelINS_4gemm6kernel13GemmUniversalIN4cute5tupleIJiiiiEEENS1_10collective13CollectiveMmaINS1_39MainloopSm90TmaGmmaRmemAWarpSpecializedILi14ENS5_IJNS4_1CILi1EEESB_SB_EEENS1_32KernelTmaWarpSpecializedPingpongEEENS5_IJNSA_ILi64EEESF_NSA_ILi32EEEEEEfNS5_IJSB_llEEEfNS5_IJlSB_lEEENS4_8TiledMMAINS4_8MMA_AtomIJNS4_4SM904GMMA29MMA_64x64x8_F32TF32TF32_RS_TNILNSN_7ScaleInE1ELSP_1EEEEEENS4_6LayoutISC_NS5_IJNSA_ILi0EEEST_ST_EEEEENS5_IJNS4_10UnderscoreESW_SW_EEEEENS4_13SM90_TMA_LOADENS4_14ComposedLayoutINS4_7SwizzleILi1ELi4ELi3EEENS4_18smem_ptr_flag_bitsILi32EEENSS_INS5_IJNSA_ILi8EEES15_EEENS5_IJSB_S15_EEEEEEENS4_9Copy_AtomIJNS4_39AutoVectorizingCopyWithAssumedAlignmentILi128EEEfEEENS4_8identityESZ_NS10_INS11_ILi3ELi4ELi3EEES14_NSS_INS5_IJS15_SG_EEENS5_IJSG_SB_EEEEEEEvS1E_EENS_8epilogue10collective6detail29Sm90TmaWarpSpecializedAdapterINS1M_15DefaultEpilogueINS_10tfloat32_tESJ_SJ_NS1L_6thread17LinearCombinationIS1Q_Li1EffLNS1R_9ScaleType4KindE0ELNS_15FloatRoundStyleE2ES1Q_EENS1_15EpilogueDefaultEEEEEvvEEEEvNT_6ParamsE,@"STO_CUDA_ENTRY STV_DEFAULT"
_ZN7cutlass13device_kernelINS_4gemm6kernel13GemmUniversalIN4cute5tupleIJiiiiEEENS1_10collective13CollectiveMmaINS1_39MainloopSm90TmaGmmaRmemAWarpSpecializedILi14ENS5_IJNS4_1CILi1EEESB_SB_EEENS1_32KernelTmaWarpSpecializedPingpongEEENS5_IJNSA_ILi64EEESF_NSA_ILi32EEEEEEfNS5_IJSB_llEEEfNS5_IJlSB_lEEENS4_8TiledMMAINS4_8MMA_AtomIJNS4_4SM904GMMA29MMA_64x64x8_F32TF32TF32_RS_TNILNSN_7ScaleInE1ELSP_1EEEEEENS4_6LayoutISC_NS5_IJNSA_ILi0EEEST_ST_EEEEENS5_IJNS4_10UnderscoreESW_SW_EEEEENS4_13SM90_TMA_LOADENS4_14ComposedLayoutINS4_7SwizzleILi1ELi4ELi3EEENS4_18smem_ptr_flag_bitsILi32EEENSS_INS5_IJNSA_ILi8EEES15_EEENS5_IJSB_S15_EEEEEEENS4_9Copy_AtomIJNS4_39AutoVectorizingCopyWithAssumedAlignmentILi128EEEfEEENS4_8identityESZ_NS10_INS11_ILi3ELi4ELi3EEES14_NSS_INS5_IJS15_SG_EEENS5_IJSG_SB_EEEEEEEvS1E_EENS_8epilogue10collective6detail29Sm90TmaWarpSpecializedAdapterINS1M_15DefaultEpilogueINS_10tfloat32_tESJ_SJ_NS1L_6thread17LinearCombinationIS1Q_Li1EffLNS1R_9ScaleType4KindE0ELNS_15FloatRoundStyleE2ES1Q_EENS1_15EpilogueDefaultEEEEEvvEEEEvNT_6ParamsE:
[----:B------:R-:W0:Y:S01]  /*0000*/  LDC R1, c[0x0][0x28] ;  /* 0x00000a00ff017b82 */ /* 0x000e220000000800 */
[----:B------:R-:W1:Y:S01]  /*0010*/  S2R R0, SR_TID.X ;  /* 0x0000000000007919 */ /* 0x000e620000002100 */
[----:B------:R-:W-:Y:S01]  /*0020*/  ELECT P0, URZ, PT ;  /* 0x00000000003f782f */ /* 0x000fe20003800000 */
[----:B------:R-:W-:Y:S01]  /*0030*/  BSSY B0, `(.L_x_0) ;  /* 0x0000014000007945 */ /* 0x000fe20003800000 */
[----:B-1----:R-:W-:-:S05]  /*0040*/  SHF.R.U32.HI R2, RZ, 0x5, R0 ;  /* 0x00000005ff027819 */ /* 0x002fca0000011600 */
[----:B------:R-:W1:Y:S02]  /*0050*/  SHFL.IDX PT, R3, R2, RZ, 0x1f ;  /* 0x00001fff02037589 */ /* 0x000e6400000e0000 */
[----:B-1----:R-:W-:Y:S02]  /*0060*/  R2UR UR4, R3 ;  /* 0x00000000030472ca */ /* 0x002fe400000e0000 */
[----:B------:R-:W-:-:S05]  /*0070*/  SHF.R.U32.HI R3, RZ, 0x7, R0 ;  /* 0x00000007ff037819 */ /* 0x000fca0000011600 */
[----:B------:R1:W2:Y:S06]  /*0080*/  SHFL.IDX PT, R4, R3, RZ, 0x1f ;  /* 0x00001fff03047589 */ /* 0x0002ac00000e0000 */
[----:B------:R-:W-:Y:S02]  /*0090*/  USHF.R.S32.HI UR5, URZ, 0x1f, UR4 ;  /* 0x0000001f3f057899 */ /* 0x000fe40008011404 */
[----:B------:R-:W-:Y:S02]  /*00a0*/  ISETP.NE.OR P0, PT, RZ, UR4, !P0 ;  /* 0x00000004ff007c0c */ /* 0x000fe4000c705670 */
[----:B------:R-:W-:-:S04]  /*00b0*/  ULEA.HI UR5, UR5, UR4, URZ, 0x2 ;  /* 0x0000000405057291 */ /* 0x000fc8000f8f103f */
[----:B------:R-:W-:-:S04]  /*00c0*/  ULOP3.LUT UR5, UR5, 0xfffffffc, URZ, 0xc0, !UPT ;  /* 0xfffffffc05057892 */ /* 0x000fc8000f8ec03f */
[----:B------:R-:W-:-:S03]  /*00d0*/  UIADD3 UR4, UR4, -UR5, URZ ;  /* 0x8000000504047290 */ /* 0x000fc6000fffe03f */
[----:B01----:R-:W-:Y:S09]  /*00e0*/  @P0 BRA `(.L_x_1) ;  /* 0x0000000000200947 */ /* 0x003ff20003800000 */
[----:B------:R-:W-:Y:S02]  /*00f0*/  ULDC.64 UR6, c[0x0][0x198] ;  /* 0x0000660000067ab9 */ /* 0x000fe40000000a00 */
[----:B------:R-:W-:Y:S02]  /*0100*/  UIADD3 UR8, UP0, UR6, 0xf0, URZ ;  /* 0x000000f006087890 */ /* 0x000fe4000ff1e03f */
[----:B------:R-:W-:Y:S02]  /*0110*/  UIADD3 UR6, UP1, UR6, 0x1f0, URZ ;  /* 0x000001f006067890 */ /* 0x000fe4000ff3e03f */
[----:B------:R-:W-:Y:S02]  /*0120*/  UIADD3.X UR9, URZ, UR7, URZ, UP0, !UPT ;  /* 0x000000073f097290 */ /* 0x000fe400087fe43f */
[----:B------:R-:W-:-:S07]  /*0130*/  UIADD3.X UR7, URZ, UR7, URZ, UP1, !UPT ;  /* 0x000000073f077290 */ /* 0x000fce0008ffe43f */
[----:B------:R0:W-:Y:S02]  /*0140*/  UTMACCTL.PF [UR8] ;  /* 0x00000000080079b9 */ /* 0x0001e40008040000 */
[----:B------:R0:W-:Y:S02]  /*0150*/  UTMACCTL.PF [UR6] ;  /* 0x00000000060079b9 */ /* 0x0001e40008040000 */
[----:B0-----:R-:W-:Y:S01]  /*0160*/  NOP ;  /* 0x0000000000007918 */ /* 0x001fe20000000000 */
.L_x_1:
[----:B------:R-:W-:Y:S05]  /*0170*/  BSYNC B0 ;  /* 0x0000000000007941 */ /* 0x000fea0003800000 */
.L_x_0:
[----:B------:R-:W0:Y:S01]  /*0180*/  SHFL.IDX PT, R5, R2, RZ, 0x1f ;  /* 0x00001fff02057589 */ /* 0x000e2200000e0000 */
[----:B--2---:R-:W-:Y:S01]  /*0190*/  R2UR UR13, R4 ;  /* 0x00000000040d72ca */ /* 0x004fe200000e0000 */
[----:B------:R-:W-:-:S04]  /*01a0*/  UISETP.NE.AND UP0, UPT, UR4, 0x3, UPT ;  /* 0x000000030400788c */ /* 0x000fc8000bf05270 */
[----:B------:R-:W-:-:S08]  /*01b0*/  UISETP.EQ.OR UP0, UPT, UR4, URZ, !UP0 ;  /* 0x0000003f0400728c */ /* 0x000fd0000c702670 */
[----:B------:R-:W-:Y:S02]  /*01c0*/  UIADD3 UR12, UR13, -0x1, URZ ;  /* 0xffffffff0d0c7890 */ /* 0x000fe4000fffe03f */
[----:B------:R-:W-:Y:S02]  /*01d0*/  UISETP.EQ.AND UP0, UPT, UR13, URZ, UP0 ;  /* 0x0000003f0d00728c */ /* 0x000fe40008702270 */
[----:B------:R-:W-:Y:S02]  /*01e0*/  UISETP.GE.U32.AND UP1, UPT, UR12, 0x2, UPT ;  /* 0x000000020c00788c */ /* 0x000fe4000bf26070 */
[----:B------:R-:W-:Y:S01]  /*01f0*/  USEL UR49, URZ, 0x1, !UP0 ;  /* 0x000000013f317887 */ /* 0x000fe2000c000000 */
[----:B0-----:R-:W-:-:S03]  /*0200*/  ISETP.NE.AND P0, PT, R5, RZ, PT ;  /* 0x000000ff0500720c */ /* 0x001fc60003f05270 */
[----:B------:R-:W-:-:S10]  /*0210*/  USEL UR49, UR49, 0x2, UP1 ;  /* 0x0000000231317887 */ /* 0x000fd40008800000 */
[----:B------:R-:W-:Y:S05]  /*0220*/  @P0 BRA `(.L_x_2) ;  /* 0x0000000000b40947 */ /* 0x000fea0003800000 */
[----:B------:R-:W-:Y:S01]  /*0230*/  ELECT P0, URZ, PT ;  /* 0x00000000003f782f */ /* 0x000fe20003800000 */
[----:B------:R-:W-:-:S12]  /*0240*/  BSSY B0, `(.L_x_2) ;  /* 0x000002b000007945 */ /* 0x000fd80003800000 */
[----:B------:R-:W-:Y:S05]  /*0250*/  @!P0 BRA `(.L_x_3) ;  /* 0x0000000000a48947 */ /* 0x000fea0003800000 */
[----:B------:R-:W0:Y:S01]  /*0260*/  S2UR UR6, SR_CgaCtaId ;  /* 0x00000000000679c3 */ /* 0x000e220000008800 */
[----:B------:R-:W-:Y:S01]  /*0270*/  UMOV UR5, 0x400 ;  /* 0x0000040000057882 */ /* 0x000fe20000000000 */
[----:B------:R-:W-:Y:S01]  /*0280*/  UMOV UR7, 0x1 ;  /* 0x0000000100077882 */ /* 0x000fe20000000000 */
[----:B------:R-:W-:Y:S02]  /*0290*/  UMOV UR8, 0x80 ;  /* 0x0000008000087882 */ /* 0x000fe40000000000 */
[----:B------:R-:W-:-:S04]  /*02a0*/  UIADD3 UR8, -UR8, 0x100000, URZ ;  /* 0x0010000008087890 */ /* 0x000fc8000fffe13f */
[----:B------:R-:W-:Y:S02]  /*02b0*/  USHF.L.U32 UR9, UR8, 0xb, URZ ;  /* 0x0000000b08097899 */ /* 0x000fe4000800063f */
[----:B------:R-:W-:Y:S02]  /*02c0*/  USHF.L.U32 UR8, UR8, 0x1, URZ ;  /* 0x0000000108087899 */ /* 0x000fe4000800063f */
[----:B0-----:R-:W-:Y:S02]  /*02d0*/  ULEA UR5, UR6, UR5, 0x18 ;  /* 0x0000000506057291 */ /* 0x001fe4000f8ec03f */
[----:B------:R-:W-:-:S04]  /*02e0*/  UIADD3 UR6, -UR7, 0x100000, URZ ;  /* 0x0010000007067890 */ /* 0x000fc8000fffe13f */
[----:B------:R-:W-:Y:S02]  /*02f0*/  USHF.L.U32 UR7, UR6, 0xb, URZ ;  /* 0x0000000b06077899 */ /* 0x000fe4000800063f */
[----:B------:R-:W-:Y:S01]  /*0300*/  USHF.L.U32 UR6, UR6, 0x1, URZ ;  /* 0x0000000106067899 */ /* 0x000fe2000800063f */
[----:B------:R-:W0:Y:S11]  /*0310*/  FENCE.VIEW.ASYNC.S ;  /* 0x00000000000073c6 */ /* 0x000e360000000000 */
[----:B0-----:R0:W1:Y:S01]  /*0320*/  SYNCS.EXCH.64 URZ, [UR5], UR6 ;  /* 0x00000006053f75b2 */ /* 0x0010620008000100 */
[----:B------:R0:W2:Y:S01]  /*0330*/  SYNCS.EXCH.64 URZ, [UR5+0x70], UR8 ;  /* 0x00007008053f75b2 */ /* 0x0000a20008000100 */
[----:B------:R0:W3:Y:S01]  /*0340*/  SYNCS.EXCH.64 URZ, [UR5+0x8], UR6 ;  /* 0x00000806053f75b2 */ /* 0x0000e20008000100 */
[----:B------:R0:W4:Y:S01]  /*0350*/  SYNCS.EXCH.64 URZ, [UR5+0x78], UR8 ;  /* 0x00007808053f75b2 */ /* 0x0001220008000100 */
[----:B------:R0:W0:Y:S01]  /*0360*/  SYNCS.EXCH.64 URZ, [UR5+0x10], UR6 ;  /* 0x00001006053f75b2 */ /* 0x0000220008000100 */
        /* <DEDUP_REMOVED lines=23> */
[----:B-1234-:R-:W-:Y:S01]  /*04e0*/  NOP ;  /* 0x0000000000007918 */ /* 0x01efe20000000000 */
.L_x_3:
[----:B0-----:R-:W-:Y:S05]  /*04f0*/  BSYNC B0 ;  /* 0x0000000000007941 */ /* 0x001fea0003800000 */
.L_x_2:
[----:B------:R-:W0:Y:S01]  /*0500*/  SHFL.IDX PT, R5, R2, RZ, 0x1f ;  /* 0x00001fff02057589 */ /* 0x000e2200000e0000 */
[----:B------:R-:W-:Y:S01]  /*0510*/  ELECT P0, URZ, PT ;  /* 0x00000000003f782f */ /* 0x000fe20003800000 */
[----:B------:R-:W-:Y:S01]  /*0520*/  NOP ;  /* 0x0000000000007918 */ /* 0x000fe20000000000 */
[----:B------:R-:W-:Y:S01]  /*0530*/  ELECT P1, URZ, PT ;  /* 0x00000000003f782f */ /* 0x000fe20003820000 */
[----:B------:R-:W1:Y:S01]  /*0540*/  SHFL.IDX PT, R4, R2, RZ, 0x1f ;  /* 0x00001fff02047589 */ /* 0x000e6200000e0000 */
[----:B------:R-:W-:Y:S01]  /*0550*/  UMOV UR6, 0x20 ;  /* 0x0000002000067882 */ /* 0x000fe20000000000 */
[----:B------:R-:W-:Y:S01]  /*0560*/  UMOV UR9, 0x80 ;  /* 0x0000008000097882 */ /* 0x000fe20000000000 */
[----:B------:R-:W-:Y:S01]  /*0570*/  NOP ;  /* 0x0000000000007918 */ /* 0x000fe20000000000 */
[----:B------:R2:W3:Y:S01]  /*0580*/  SHFL.IDX PT, R12, R3, RZ, 0x1f ;  /* 0x00001fff030c7589 */ /* 0x0004e200000e0000 */
[----:B------:R-:W-:Y:S01]  /*0590*/  ULDC.64 UR50, c[0x0][0x208] ;  /* 0x0000820000327ab9 */ /* 0x000fe20000000a00 */
[----:B--2---:R-:W-:-:S04]  /*05a0*/  SHF.R.S32.HI R3, RZ, 0x1f, R0 ;  /* 0x0000001fff037819 */ /* 0x004fc80000011400 */
[----:B------:R-:W-:Y:S02]  /*05b0*/  LEA.HI R3, R3, R0, RZ, 0x7 ;  /* 0x0000000003037211 */ /* 0x000fe400078f38ff */
[----:B0-----:R-:W-:Y:S02]  /*05c0*/  ISETP.NE.OR P0, PT, R5, RZ, !P0 ;  /* 0x000000ff0500720c */ /* 0x001fe40004705670 */
[----:B------:R-:W-:Y:S02]  /*05d0*/  LOP3.LUT R3, R3, 0xffffff80, RZ, 0xc0, !PT ;  /* 0xffffff8003037812 */ /* 0x000fe400078ec0ff */
[----:B-1----:R-:W-:-:S03]  /*05e0*/  ISETP.NE.OR P1, PT, R4, RZ, !P1 ;  /* 0x000000ff0400720c */ /* 0x002fc60004f25670 */
[----:B------:R-:W-:-:S06]  /*05f0*/  IMAD.IADD R23, R0, 0x1, -R3 ;  /* 0x0000000100177824 */ /* 0x000fcc00078e0a03 */
[----:B------:R-:W-:-:S04]  /*0600*/  VOTEU.ALL UP0, P0 ;  /* 0x00000000003f7886 */ /* 0x000fc80000000000 */
[----:B------:R-:W-:Y:S01]  /*0610*/  VOTEU.ALL UP1, P1 ;  /* 0x00000000003f7886 */ /* 0x000fe20000820000 */
[----:B------:R-:W0:Y:S01]  /*0620*/  @!UP0 S2UR UR8, SR_CgaCtaId ;  /* 0x00000000000889c3 */ /* 0x000e220000008800 */
[----:B------:R-:W-:Y:S01]  /*0630*/  @!UP0 UMOV UR5, 0x400 ;  /* 0x0000040000058882 */ /* 0x000fe20000000000 */
[----:B------:R-:W-:-:S04]  /*0640*/  @!UP0 UIADD3 UR6, -UR6, 0x100000, URZ ;  /* 0x0010000006068890 */ /* 0x000fc8000fffe13f */
[----:B------:R-:W-:Y:S02]  /*0650*/  @!UP0 USHF.L.U32 UR7, UR6, 0xb, URZ ;  /* 0x0000000b06078899 */ /* 0x000fe4000800063f */
[----:B------:R-:W-:Y:S01]  /*0660*/  @!UP0 USHF.L.U32 UR6, UR6, 0x1, URZ ;  /* 0x0000000106068899 */ /* 0x000fe2000800063f */
[----:B------:R-:W-:Y:S01]  /*0670*/  @!UP1 UMOV UR10, 0x400 ;  /* 0x00000400000a9882 */ /* 0x000fe20000000000 */
[----:B------:R-:W-:Y:S01]  /*0680*/  VOTEU.ALL UP2, P1 ;  /* 0x00000000003f7886 */ /* 0x000fe20000840000 */
[----:B------:R-:W-:Y:S01]  /*0690*/  VOTEU.ALL UP3, P1 ;  /* 0x00000000003f7886 */ /* 0x000fe20000860000 */
[----:B------:R-:W-:Y:S01]  /*06a0*/  VOTEU.ALL UP4, P1 ;  /* 0x00000000003f7886 */ /* 0x000fe20000880000 */
[----:B------:R-:W1:Y:S01]  /*06b0*/  @!UP1 S2UR UR11, SR_CgaCtaId ;  /* 0x00000000000b99c3 */ /* 0x000e620000008800 */
[----:B------:R-:W-:Y:S01]  /*06c0*/  VOTEU.ALL UP5, P1 ;  /* 0x00000000003f7886 */ /* 0x000fe200008a0000 */
[----:B------:R-:W-:Y:S01]  /*06d0*/  ISETP.NE.AND P1, PT, RZ, UR13, PT ;  /* 0x0000000dff007c0c */ /* 0x000fe2000bf25270 */
[----:B0-----:R-:W-:-:S02]  /*06e0*/  @!UP0 ULEA UR5, UR8, UR5, 0x18 ;  /* 0x0000000508058291 */ /* 0x001fc4000f8ec03f */
[----:B------:R-:W-:-:S04]  /*06f0*/  @!UP1 UIADD3 UR8, -UR9, 0x100000, URZ ;  /* 0x0010000009089890 */ /* 0x000fc8000fffe13f */
[----:B------:R-:W-:Y:S02]  /*0700*/  @!UP1 USHF.L.U32 UR9, UR8, 0xb, URZ ;  /* 0x0000000b08099899 */ /* 0x000fe4000800063f */
[----:B------:R-:W-:Y:S01]  /*0710*/  @!UP1 USHF.L.U32 UR8, UR8, 0x1, URZ ;  /* 0x0000000108089899 */ /* 0x000fe2000800063f */
[----:B------:R-:W-:Y:S01]  /*0720*/  VOTEU.ALL UP0, P0 ;  /* 0x00000000003f7886 */ /* 0x000fe20000000000 */
[----:B-1----:R-:W-:Y:S01]  /*0730*/  @!UP1 ULEA UR10, UR11, UR10, 0x18 ;  /* 0x0000000a0b0a9291 */ /* 0x002fe2000f8ec03f */
[----:B------:R-:W-:Y:S01]  /*0740*/  VOTEU.ALL UP1, P0 ;  /* 0x00000000003f7886 */ /* 0x000fe20000020000 */
[----:B------:R-:W0:Y:S02]  /*0750*/  FENCE.VIEW.ASYNC.S ;  /* 0x00000000000073c6 */ /* 0x000e240000000000 */
[----:B0-----:R-:W0:Y:S02]  /*0760*/  @!UP0 SYNCS.EXCH.64 URZ, [UR5+0x110], UR6 ;  /* 0x00011006053f85b2 */ /* 0x001e240008000100 */
[----:B------:R1:W0:Y:S01]  /*0770*/  @!UP1 SYNCS.EXCH.64 URZ, [UR5+0x118], UR6 ;  /* 0x00011806053f95b2 */ /* 0x0002220008000100 */
[----:B------:R-:W-:Y:S01]  /*0780*/  NOP ;  /* 0x0000000000007918 */ /* 0x000fe20000000000 */
[----:B-1----:R-:W-:-:S02]  /*0790*/  ULDC.64 UR6, c[0x0][0x598] ;  /* 0x0001660000067ab9 */ /* 0x002fc40000000a00 */
[----:B------:R-:W-:Y:S02]  /*07a0*/  ISETP.NE.U32.AND P0, PT, RZ, UR6, PT ;  /* 0x00000006ff007c0c */ /* 0x000fe4000bf05070 */
[----:B------:R1:W0:Y:S02]  /*07b0*/  @!UP2 SYNCS.EXCH.64 URZ, [UR10+0xf0], UR8 ;  /* 0x0000f0080a3fa5b2 */ /* 0x0002240008000100 */
[----:B------:R-:W-:Y:S01]  /*07c0*/  ISETP.NE.AND.EX P0, PT, RZ, UR7, PT, P0 ;  /* 0x00000007ff007c0c */ /* 0x000fe2000bf05300 */
[----:B------:R1:W0:Y:S01]  /*07d0*/  @!UP3 SYNCS.EXCH.64 URZ, [UR10+0xf8], UR8 ;  /* 0x0000f8080a3fb5b2 */ /* 0x0002220008000100 */
[----:B------:R1:W0:Y:S01]  /*07e0*/  @!UP4 SYNCS.EXCH.64 URZ, [UR10+0x100], UR8 ;  /* 0x000100080a3fc5b2 */ /* 0x0002220008000100 */
[----:B------:R1:W0:Y:S01]  /*07f0*/  @!UP5 SYNCS.EXCH.64 URZ, [UR10+0x108], UR8 ;  /* 0x000108080a3fd5b2 */ /* 0x0002220008000100 */
[----:B------:R-:W-:Y:S01]  /*0800*/  NOP ;  /* 0x0000000000007918 */ /* 0x000fe20000000000 */
[----:B0-----:R-:W-:Y:S08]  /*0810*/  BAR.SYNC.DEFER_BLOCKING 0x0 ;  /* 0x0000000000007b1d */ /* 0x001ff00000010000 */
[----:B-1-3--:R-:W-:Y:S05]  /*0820*/  @!P0 BRA `(.L_x_4) ;  /* 0x00000000001c8947 */ /* 0x00afea0003800000 */
[----:B------:R-:W0:Y:S02]  /*0830*/  LDC.64 R2, c[0x0][0x598] ;  /* 0x00016600ff027b82 */ /* 0x000e240000000a00 */
[----:B0-----:R-:W2:Y:S02]  /*0840*/  LDG.E.64 R2, desc[UR50][R2.64] ;  /* 0x0000003202027981 */ /* 0x001ea4000c1e1b00 */
[----:B--2---:R-:W-:-:S04]  /*0850*/  ISETP.NE.U32.AND P0, PT, R2, RZ, PT ;  /* 0x000000ff0200720c */ /* 0x004fc80003f05070 */
[----:B------:R-:W-:-:S13]  /*0860*/  ISETP.NE.AND.EX P0, PT, R3, RZ, PT, P0 ;  /* 0x000000ff0300720c */ /* 0x000fda0003f05300 */
[----:B------:R-:W-:Y:S05]  /*0870*/  @!P0 BRA `(.L_x_4) ;  /* 0x0000000000088947 */ /* 0x000fea0003800000 */
[----:B------:R1:W5:Y:S01]  /*0880*/  LD.E R56, desc[UR50][R2.64] ;  /* 0x0000003202387980 */ /* 0x000362000c101900 */
[----:B------:R-:W-:Y:S05]  /*0890*/  BRA `(.L_x_5) ;  /* 0x0000000000247947 */ /* 0x000fea0003800000 */
.L_x_4:
[----:B------:R-:W-:Y:S02]  /*08a0*/  ULDC.64 UR6, c[0x0][0x588] ;  /* 0x0001620000067ab9 */ /* 0x000fe40000000a00 */
[----:B------:R-:W-:-:S04]  /*08b0*/  ISETP.NE.U32.AND P0, PT, RZ, UR6, PT ;  /* 0x00000006ff007c0c */ /* 0x000fc8000bf05070 */
[----:B------:R-:W-:-:S13]  /*08c0*/  ISETP.NE.AND.EX P0, PT, RZ, UR7, PT, P0 ;  /* 0x00000007ff007c0c */ /* 0x000fda000bf05300 */
[----:B------:R-:W-:Y:S05]  /*08d0*/  @!P0 BRA `(.L_x_6) ;  /* 0x00000000000c8947 */ /* 0x000fea0003800000 */
[----:B------:R-:W0:Y:S02]  /*08e0*/  LDC.64 R56, c[0x0][0x588] ;  /* 0x00016200ff387b82 */ /* 0x000e240000000a00 */
[----:B0-----:R0:W5:Y:S01]  /*08f0*/  LDG.E R56, desc[UR50][R56.64] ;  /* 0x0000003238387981 */ /* 0x001162000c1e1900 */
[----:B------:R-:W-:Y:S05]  /*0900*/  BRA `(.L_x_5) ;  /* 0x0000000000087947 */ /* 0x000fea0003800000 */
.L_x_6:
[----:B------:R-:W-:Y:S02]  /*0910*/  ULDC UR5, c[0x0][0x580] ;  /* 0x0001600000057ab9 */ /* 0x000fe40000000800 */
[----:B------:R-:W-:-:S07]  /*0920*/  IMAD.U32 R56, RZ, RZ, UR5 ;  /* 0x00000005ff387e24 */ /* 0x000fce000f8e00ff */
.L_x_5:
[----:B------:R-:W-:Y:S02]  /*0930*/  ULDC.64 UR6, c[0x0][0x5a0] ;  /* 0x0001680000067ab9 */ /* 0x000fe40000000a00 */
[----:B------:R-:W-:-:S04]  /*0940*/  ISETP.NE.U32.AND P0, PT, RZ, UR6, PT ;  /* 0x00000006ff007c0c */ /* 0x000fc8000bf05070 */
[----:B------:R-:W-:-:S13]  /*0950*/  ISETP.NE.AND.EX P0, PT, RZ, UR7, PT, P0 ;  /* 0x00000007ff007c0c */ /* 0x000fda000bf05300 */
[----:B------:R-:W-:Y:S05]  /*0960*/  @!P0 BRA `(.L_x_7) ;  /* 0x00000000001c8947 */ /* 0x000fea0003800000 */
[----:B-1----:R-:W1:Y:S02]  /*0970*/  LDC.64 R2, c[0x0][0x5a0] ;  /* 0x00016800ff027b82 */ /* 0x002e640000000a00 */
[----:B-1----:R-:W2:Y:S02]  /*0980*/  LDG.E.64 R2, desc[UR50][R2.64] ;  /* 0x0000003202027981 */ /* 0x002ea4000c1e1b00 */
[----:B--2---:R-:W-:-:S04]  /*0990*/  ISETP.NE.U32.AND P0, PT, R2, RZ, PT ;  /* 0x000000ff0200720c */ /* 0x004fc80003f05070 */
[----:B------:R-:W-:-:S13]  /*09a0*/  ISETP.NE.AND.EX P0, PT, R3, RZ, PT, P0 ;  /* 0x000000ff0300720c */ /* 0x000fda0003f05300 */
[----:B------:R-:W-:Y:S05]  /*09b0*/  @!P0 BRA `(.L_x_7) ;  /* 0x0000000000088947 */ /* 0x000fea0003800000 */
[----:B0-----:R2:W5:Y:S01]  /*09c0*/  LD.E R57, desc[UR50][R2.64] ;  /* 0x0000003202397980 */ /* 0x001562000c101900 */
[----:B------:R-:W-:Y:S05]  /*09d0*/  BRA `(.L_x_8) ;  /* 0x0000000000247947 */ /* 0x000fea0003800000 */
.L_x_7:
[----:B------:R-:W-:Y:S02]  /*09e0*/  ULDC.64 UR6, c[0x0][0x590] ;  /* 0x0001640000067ab9 */ /* 0x000fe40000000a00 */
[----:B------:R-:W-:-:S04]  /*09f0*/  ISETP.NE.U32.AND P0, PT, RZ, UR6, PT ;  /* 0x00000006ff007c0c */ /* 0x000fc8000bf05070 */
[----:B------:R-:W-:-:S13]  /*0a00*/  ISETP.NE.AND.EX P0, PT, RZ, UR7, PT, P0 ;  /* 0x00000007ff007c0c */ /* 0x000fda000bf05300 */
[----:B------:R-:W-:Y:S05]  /*0a10*/  @!P0 BRA `(.L_x_9) ;  /* 0x00000000000c8947 */ /* 0x000fea0003800000 */
[----:B-1----:R-:W0:Y:S02]  /*0a20*/  LDC.64 R2, c[0x0][0x590] ;  /* 0x00016400ff027b82 */ /* 0x002e240000000a00 */
[----:B0-----:R0:W5:Y:S01]  /*0a30*/  LDG.E R57, desc[UR50][R2.64] ;  /* 0x0000003202397981 */ /* 0x001162000c1e1900 */
[----:B------:R-:W-:Y:S05]  /*0a40*/  BRA `(.L_x_8) ;  /* 0x0000000000087947 */ /* 0x000fea0003800000 */
.L_x_9:
[----:B------:R-:W-:Y:S02]  /*0a50*/  ULDC UR5, c[0x0][0x584] ;  /* 0x0001610000057ab9 */ /* 0x000fe40000000800 */
[----:B0-----:R-:W-:-:S07]  /*0a60*/  IMAD.U32 R57, RZ, RZ, UR5 ;  /* 0x00000005ff397e24 */ /* 0x001fce000f8e00ff */
.L_x_8:
[----:B012---:R-:W0:Y:S01]  /*0a70*/  LDC R2, c[0x0][0x65c] ;  /* 0x00019700ff027b82 */ /* 0x007e220000000800 */
[----:B------:R-:W1:Y:S01]  /*0a80*/  S2R R13, SR_CTAID.Y ;  /* 0x00000000000d7919 */ /* 0x000e620000002600 */
[----:B------:R-:W-:Y:S01]  /*0a90*/  UISETP.NE.AND UP0, UPT, UR13, 0x2, UPT ;  /* 0x000000020d00788c */ /* 0x000fe2000bf05270 */
[----:B------:R-:W-:Y:S01]  /*0aa0*/  IMAD.MOV.U32 R5, RZ, RZ, RZ ;  /* 0x000000ffff057224 */ /* 0x000fe200078e00ff */
[----:B------:R-:W-:Y:S01]  /*0ab0*/  ULDC UR5, c[0x0][0x28c] ;  /* 0x0000a30000057ab9 */ /* 0x000fe20000000800 */
[----:B------:R-:W2:Y:S01]  /*0ac0*/  S2R R4, SR_CTAID.X ;  /* 0x0000000000047919 */ /* 0x000ea20000002500 */
[----:B------:R-:W-:Y:S01]  /*0ad0*/  UIADD3 UR5, UR5, 0x1f, URZ ;  /* 0x0000001f05057890 */ /* 0x000fe2000fffe03f */
[----:B------:R-:W-:Y:S01]  /*0ae0*/  LOP3.LUT R26, R26, 0xfffffffd, RZ, 0xc0, !PT ;  /* 0xfffffffd1a1a7812 */ /* 0x000fe200078ec0ff */
[----:B------:R-:W-:Y:S01]  /*0af0*/  UMOV UR36, URZ ;  /* 0x0000003f00247c82 */ /* 0x000fe20008000000 */
[----:B------:R-:W-:Y:S01]  /*0b00*/  PLOP3.LUT P0, PT, PT, PT, UP0, 0x80, 0x0 ;  /* 0x000000000000781c */ /* 0x000fe20003f0f008 */
[----:B------:R-:W-:Y:S01]  /*0b10*/  USHF.R.S32.HI UR8, URZ, 0x1f, UR5 ;  /* 0x0000001f3f087899 */ /* 0x000fe20008011405 */
[----:B------:R-:W-:Y:S01]  /*0b20*/  UMOV UR37, URZ ;  /* 0x0000003f00257c82 */ /* 0x000fe20008000000 */
[----:B------:R-:W-:-:S02]  /*0b30*/  ULDC.64 UR10, c[0x0][0x650] ;  /* 0x00019400000a7ab9 */ /* 0x000fc40000000a00 */
[----:B------:R-:W-:-:S04]  /*0b40*/  ULEA.HI UR8, UR8, UR5, URZ, 0x5 ;  /* 0x0000000508087291 */ /* 0x000fc8000f8f283f */
[----:B------:R-:W-:Y:S01]  /*0b50*/  USHF.R.S32.HI UR46, URZ, 0x5, UR8 ;  /* 0x000000053f2e7899 */ /* 0x000fe20008011408 */
[----:B0-----:R-:W-:-:S13]  /*0b60*/  ISETP.NE.AND P2, PT, R2, 0x1, PT ;  /* 0x000000010200780c */ /* 0x001fda0003f45270 */
[----:B------:R-:W2:Y:S01]  /*0b70*/  @P2 LDC R17, c[0x0][0x10] ;  /* 0x00000400ff112b82 */ /* 0x000ea20000000800 */
[----:B-1----:R-:W-:Y:S01]  /*0b80*/  @P2 IMAD.MOV.U32 R6, RZ, RZ, R13 ;  /* 0x000000ffff062224 */ /* 0x002fe200078e000d */
[----:B------:R-:W-:Y:S01]  /*0b90*/  @P2 LOP3.LUT R26, R26, 0x2, RZ, 0xfc, !PT ;  /* 0x000000021a1a2812 */ /* 0x000fe200078efcff */
[----:B------:R-:W-:-:S05]  /*0ba0*/  @P2 IMAD.MOV.U32 R7, RZ, RZ, RZ ;  /* 0x000000ffff072224 */ /* 0x000fca00078e00ff */
[----:B------:R-:W0:Y:S01]  /*0bb0*/  @!P2 LDC R3, c[0x0][0xc] ;  /* 0x00000300ff03ab82 */ /* 0x000e220000000800 */
[----:B------:R-:W-:Y:S01]  /*0bc0*/  ULDC UR6, c[0x0][0xc] ;  /* 0x0000030000067ab9 */ /* 0x000fe20000000800 */
[----:B------:R-:W-:Y:S01]  /*0bd0*/  ULDC UR7, c[0x0][0x10] ;  /* 0x0000040000077ab9 */ /* 0x000fe20000000800 */
[----:B------:R-:W-:Y:S01]  /*0be0*/  ULDC UR5, c[0x0][0x14] ;  /* 0x0000050000057ab9 */ /* 0x000fe20000000800 */
[----:B------:R-:W-:-:S04]  /*0bf0*/  UIMAD.WIDE.U32 UR6, UR6, UR7, URZ ;  /* 0x00000007060672a5 */ /* 0x000fc8000f8e003f */
[----:B------:R-:W-:Y:S02]  /*0c00*/  UIMAD.WIDE.U32 UR52, UR6, UR5, URZ ;  /* 0x00000005063472a5 */ /* 0x000fe4000f8e003f */
[----:B------:R-:W-:-:S04]  /*0c10*/  UIMAD UR45, UR7, UR5, URZ ;  /* 0x00000005072d72a4 */ /* 0x000fc8000f8e023f */
[----:B------:R-:W-:Y:S01]  /*0c20*/  UIADD3 UR45, UR53, UR45, URZ ;  /* 0x0000002d352d7290 */ /* 0x000fe2000fffe03f */
[----:B--2---:R-:W-:-:S04]  /*0c30*/  @P2 IMAD.WIDE.U32 R16, R4, R17, R6 ;  /* 0x0000001104102225 */ /* 0x004fc800078e0006 */
[----:B0-----:R-:W-:-:S04]  /*0c40*/  @!P2 IMAD.WIDE.U32 R6, R3, R13, R4 ;  /* 0x0000000d0306a225 */ /* 0x001fc800078e0004 */
[----:B------:R-:W-:Y:S02]  /*0c50*/  @P2 IMAD.MOV.U32 R3, RZ, RZ, RZ ;  /* 0x000000ffff032224 */ /* 0x000fe400078e00ff */
[----:B------:R-:W-:Y:S02]  /*0c60*/  @!P2 IMAD.MOV.U32 R16, RZ, RZ, R6 ;  /* 0x000000ffff10a224 */ /* 0x000fe400078e0006 */
[----:B------:R-:W-:Y:S02]  /*0c70*/  @P2 IMAD.IADD R17, R17, 0x1, R3 ;  /* 0x0000000111112824 */ /* 0x000fe400078e0203 */
[----:B------:R-:W-:Y:S01]  /*0c80*/  @!P2 IMAD.MOV.U32 R17, RZ, RZ, R7 ;  /* 0x000000ffff11a224 */ /* 0x000fe200078e0007 */
[----:B------:R-:W-:Y:S06]  /*0c90*/  @P0 BRA `(.L_x_10) ;  /* 0x0000000000240947 */ /* 0x000fec0003800000 */
[----:B------:R-:W-:Y:S01]  /*0ca0*/  USHF.R.U32.HI UR6, URZ, 0x1, UR46 ;  /* 0x000000013f067899 */ /* 0x000fe2000801162e */
[----:B------:R-:W-:Y:S01]  /*0cb0*/  IADD3 R16, P0, R16, UR52, RZ ;  /* 0x0000003410107c10 */ /* 0x000fe2000ff1e0ff */
[----:B------:R-:W-:Y:S02]  /*0cc0*/  UISETP.GE.U32.AND UP0, UPT, UR46, 0xe, UPT ;  /* 0x0000000e2e00788c */ /* 0x000fe4000bf06070 */
[----:B------:R-:W-:Y:S01]  /*0cd0*/  UIMAD.WIDE.U32 UR6, UR6, -0x6db6db6d, URZ ;  /* 0x92492493060678a5 */ /* 0x000fe2000f8e003f */
[----:B------:R-:W-:Y:S01]  /*0ce0*/  IADD3.X R17, R17, UR45, RZ, P0, !PT ;  /* 0x0000002d11117c10 */ /* 0x000fe200087fe4ff */
[----:B------:R-:W-:Y:S02]  /*0cf0*/  UMOV UR37, URZ ;  /* 0x0000003f00257c82 */ /* 0x000fe40008000000 */
[----:B------:R-:W-:-:S04]  /*0d00*/  USHF.R.U32.HI UR6, URZ, 0x2, UR7 ;  /* 0x000000023f067899 */ /* 0x000fc80008011607 */
[----:B------:R-:W-:Y:S02]  /*0d10*/  UIMAD UR36, UR6, -0xe, UR46 ;  /* 0xfffffff2062478a4 */ /* 0x000fe4000f8e022e */
[----:B------:R-:W-:-:S12]  /*0d20*/  @UP0 ULOP3.LUT UR37, UR6, 0x1, URZ, 0xc0, !UPT ;  /* 0x0000000106250892 */ /* 0x000fd8000f8ec03f */
.L_x_10:
[----:B------:R-:W-:Y:S01]  /*0d30*/  ISETP.GE.U32.AND P0, PT, R16, UR10, PT ;  /* 0x0000000a10007c0c */ /* 0x000fe2000bf06070 */
[----:B------:R-:W-:Y:S01]  /*0d40*/  IMAD.MOV.U32 R22, RZ, RZ, -0x1 ;  /* 0xffffffffff167424 */ /* 0x000fe200078e00ff */
[----:B------:R-:W-:Y:S01]  /*0d50*/  PRMT R3, RZ, 0x7610, R3 ;  /* 0x00007610ff037816 */ /* 0x000fe20000000003 */
[----:B------:R-:W-:Y:S01]  /*0d60*/  IMAD.MOV.U32 R18, RZ, RZ, -0x1 ;  /* 0xffffffffff127424 */ /* 0x000fe200078e00ff */
[----:B------:R-:W-:Y:S01]  /*0d70*/  ISETP.GE.U32.AND.EX P0, PT, R17, UR11, PT, P0 ;  /* 0x0000000b11007c0c */ /* 0x000fe2000bf06100 */
[----:B------:R-:W-:-:S12]  /*0d80*/  IMAD.MOV.U32 R19, RZ, RZ, -0x1 ;  /* 0xffffffffff137424 */ /* 0x000fd800078e00ff */
[----:B------:R-:W-:Y:S05]  /*0d90*/  @P0 BRA `(.L_x_11) ;  /* 0x0000000400580947 */ /* 0x000fea0003800000 */
[----:B------:R-:W0:Y:S01]  /*0da0*/  LDC.64 R18, c[0x0][0x628] ;  /* 0x00018a00ff127b82 */ /* 0x000e220000000a00 */
[----:B------:R-:W-:Y:S02]  /*0db0*/  IMAD.MOV.U32 R6, RZ, RZ, R16 ;  /* 0x000000ffff067224 */ /* 0x000fe400078e0010 */
[----:B------:R-:W-:-:S05]  /*0dc0*/  IMAD.MOV.U32 R7, RZ, RZ, R17 ;  /* 0x000000ffff077224 */ /* 0x000fca00078e0011 */
[----:B------:R-:W1:Y:S08]  /*0dd0*/  LDC R14, c[0x0][0x630] ;  /* 0x00018c00ff0e7b82 */ /* 0x000e700000000800 */
[----:B------:R-:W2:Y:S01]  /*0de0*/  LDC.64 R20, c[0x0][0x620] ;  /* 0x00018800ff147b82 */ /* 0x000ea20000000a00 */
[----:B0-----:R-:W-:-:S04]  /*0df0*/  ISETP.NE.U32.AND P0, PT, R18, RZ, PT ;  /* 0x000000ff1200720c */ /* 0x001fc80003f05070 */
[----:B------:R-:W-:-:S13]  /*0e00*/  ISETP.NE.AND.EX P0, PT, R19, RZ, PT, P0 ;  /* 0x000000ff1300720c */ /* 0x000fda0003f05300 */
[----:B-12---:R-:W-:Y:S05]  /*0e10*/  @!P0 BRA `(.L_x_12) ;  /* 0x0000000000288947 */ /* 0x006fea0003800000 */
[----:B------:R-:W0:Y:S02]  /*0e20*/  LDC R3, c[0x0][0x634] ;  /* 0x00018d00ff037b82 */ /* 0x000e240000000800 */
[----:B0-----:R-:W-:-:S05]  /*0e30*/  IADD3 R3, P0, R16, R3, RZ ;  /* 0x0000000310037210 */ /* 0x001fca0007f1e0ff */
[----:B------:R-:W-:-:S04]  /*0e40*/  IMAD.X R15, RZ, RZ, R17, P0 ;  /* 0x000000ffff0f7224 */ /* 0x000fc800000e0611 */
[----:B------:R-:W-:-:S04]  /*0e50*/  IMAD.WIDE.U32 R6, R15, R18, RZ ;  /* 0x000000120f067225 */ /* 0x000fc800078e00ff */
[----:B------:R-:W-:-:S04]  /*0e60*/  IMAD.WIDE.U32 R8, P0, R3, R19, R6 ;  /* 0x0000001303087225 */ /* 0x000fc80007800006 */
[----:B------:R-:W-:-:S04]  /*0e70*/  IMAD.WIDE.U32 R6, R3, R18, RZ ;  /* 0x0000001203067225 */ /* 0x000fc800078e00ff */
[----:B------:R-:W-:Y:S01]  /*0e80*/  IMAD.X R11, RZ, RZ, RZ, P0 ;  /* 0x000000ffff0b7224 */ /* 0x000fe200000e06ff */
[----:B------:R-:W-:Y:S01]  /*0e90*/  IADD3 RZ, P0, R7, R8, RZ ;  /* 0x0000000807ff7210 */ /* 0x000fe20007f1e0ff */
[----:B------:R-:W-:-:S04]  /*0ea0*/  IMAD.MOV.U32 R10, RZ, RZ, R9 ;  /* 0x000000ffff0a7224 */ /* 0x000fc800078e0009 */
[----:B------:R-:W-:-:S08]  /*0eb0*/  IMAD.WIDE.U32.X R6, R15, R19, R10, P0 ;  /* 0x000000130f067225 */ /* 0x000fd000000e040a */
.L_x_12:
[-CC-:B------:R-:W-:Y:S01]  /*0ec0*/  SHF.R.U64 R29, R6, R14.reuse, R7.reuse ;  /* 0x0000000e061d7219 */ /* 0x180fe20000001207 */
[----:B------:R-:W0:Y:S01]  /*0ed0*/  LDC R10, c[0x0][0x618] ;  /* 0x00018600ff0a7b82 */ /* 0x000e220000000800 */
[----:B------:R-:W-:Y:S01]  /*0ee0*/  SHF.R.U32.HI R5, RZ, R14, R7 ;  /* 0x0000000eff057219 */ /* 0x000fe20000011607 */
[----:B------:R-:W-:Y:S01]  /*0ef0*/  ULDC UR5, c[0x0][0x150] ;  /* 0x0000540000057ab9 */ /* 0x000fe20000000800 */
[----:B------:R-:W-:Y:S02]  /*0f00*/  IADD3 R9, P0, RZ, -R29, RZ ;  /* 0x8000001dff097210 */ /* 0x000fe40007f1e0ff */
[----:B------:R-:W-:-:S03]  /*0f10*/  I2FP.F32.U32 R3, R4 ;  /* 0x0000000400037245 */ /* 0x000fc60000201000 */
[----:B------:R-:W1:Y:S01]  /*0f20*/  LDC.64 R24, c[0x0][0x640] ;  /* 0x00019000ff187b82 */ /* 0x000e620000000a00 */
[----:B------:R-:W-:Y:S02]  /*0f30*/  IMAD.X R11, RZ, RZ, ~R5, P0 ;  /* 0x000000ffff0b7224 */ /* 0x000fe400000e0e05 */
[----:B------:R-:W-:Y:S01]  /*0f40*/  FMUL R3, R3, UR5 ;  /* 0x0000000503037c20 */ /* 0x000fe20008400000 */
[----:B------:R-:W-:Y:S01]  /*0f50*/  IMAD.WIDE.U32 R6, R9, R20, R16 ;  /* 0x0000001409067225 */ /* 0x000fe200078e0010 */
[----:B------:R-:W-:-:S03]  /*0f60*/  ULDC UR5, c[0x0][0x154] ;  /* 0x0000550000057ab9 */ /* 0x000fc60000000800 */
[----:B------:R-:W-:Y:S01]  /*0f70*/  IMAD R8, R11, R20, RZ ;  /* 0x000000140b087224 */ /* 0x000fe200078e02ff */
[----:B------:R-:W2:Y:S01]  /*0f80*/  LDC R5, c[0x0][0x144] ;  /* 0x00005100ff057b82 */ /* 0x000ea20000000800 */
[----:B------:R-:W3:Y:S02]  /*0f90*/  F2I.U32.TRUNC.NTZ R3, R3 ;  /* 0x0000000300037305 */ /* 0x000ee4000020f000 */
[----:B------:R-:W-:-:S04]  /*0fa0*/  IMAD R9, R9, R21, R8 ;  /* 0x0000001509097224 */ /* 0x000fc800078e0208 */
[----:B------:R-:W-:Y:S01]  /*0fb0*/  IMAD.IADD R7, R7, 0x1, R9 ;  /* 0x0000000107077824 */ /* 0x000fe200078e0209 */
[----:B------:R-:W4:Y:S01]  /*0fc0*/  LDC R14, c[0x0][0x608] ;  /* 0x00018200ff0e7b82 */ /* 0x000f220000000800 */
[----:B------:R-:W-:-:S03]  /*0fd0*/  IMAD.MOV.U32 R9, RZ, RZ, -0x1 ;  /* 0xffffffffff097424 */ /* 0x000fc600078e00ff */
[-C--:B0-----:R-:W-:Y:S02]  /*0fe0*/  SHF.R.U64 R20, R6, R10.reuse, R7 ;  /* 0x0000000a06147219 */ /* 0x081fe40000001207 */
[----:B------:R-:W-:Y:S02]  /*0ff0*/  I2FP.F32.U32 R6, R13 ;  /* 0x0000000d00067245 */ /* 0x000fe40000201000 */
[----:B------:R-:W0:Y:S01]  /*1000*/  LDC R22, c[0x0][0x658] ;  /* 0x00019600ff167b82 */ /* 0x000e220000000800 */
[----:B-1----:R-:W-:Y:S01]  /*1010*/  ISETP.NE.U32.AND P0, PT, R24, RZ, PT ;  /* 0x000000ff1800720c */ /* 0x002fe20003f05070 */
[----:B---3--:R-:W-:Y:S01]  /*1020*/  IMAD.MOV R8, RZ, RZ, -R3 ;  /* 0x000000ffff087224 */ /* 0x008fe200078e0a03 */
[----:B------:R-:W-:Y:S01]  /*1030*/  SHF.R.U32.HI R7, RZ, R10, R7 ;  /* 0x0000000aff077219 */ /* 0x000fe20000011607 */
[----:B------:R-:W-:Y:S01]  /*1040*/  FMUL R6, R6, UR5 ;  /* 0x0000000506067c20 */ /* 0x000fe20008400000 */
[----:B------:R-:W-:-:S03]  /*1050*/  ISETP.NE.AND.EX P0, PT, R25, RZ, PT, P0 ;  /* 0x000000ff1900720c */ /* 0x000fc60003f05300 */
[----:B------:R-:W1:Y:S01]  /*1060*/  LDC R18, c[0x0][0x148] ;  /* 0x00005200ff127b82 */ /* 0x000e620000000800 */
[----:B--2---:R-:W-:-:S07]  /*1070*/  IMAD R3, R5, R8, R4 ;  /* 0x0000000805037224 */ /* 0x004fce00078e0204 */
[----:B------:R-:W2:Y:S01]  /*1080*/  LDC R19, c[0x0][0x600] ;  /* 0x00018000ff137b82 */ /* 0x000ea20000000800 */
[-CC-:B----4-:R-:W-:Y:S02]  /*1090*/  SHF.R.U64 R30, R20, R14.reuse, R7.reuse ;  /* 0x0000000e141e7219 */ /* 0x190fe40000001207 */
[----:B------:R-:W-:Y:S01]  /*10a0*/  SHF.R.U32.HI R5, RZ, R14, R7 ;  /* 0x0000000eff057219 */ /* 0x000fe20000011607 */
[----:B------:R-:W-:Y:S01]  /*10b0*/  IMAD.MOV.U32 R7, RZ, RZ, 0x1 ;  /* 0x00000001ff077424 */ /* 0x000fe200078e00ff */
[----:B------:R3:W4:Y:S03]  /*10c0*/  F2I.U32.TRUNC.NTZ R14, R6 ;  /* 0x00000006000e7305 */ /* 0x000726000020f000 */
[----:B------:R-:W1:Y:S01]  /*10d0*/  LDC R21, c[0x0][0x648] ;  /* 0x00019200ff157b82 */ /* 0x000e620000000800 */
[-C--:B0-----:R-:W-:Y:S02]  /*10e0*/  SHF.L.U32 R4, R9, R22.reuse, RZ ;  /* 0x0000001609047219 */ /* 0x081fe400000006ff */
[----:B------:R-:W-:-:S02]  /*10f0*/  SHF.R.U64 R32, R30, R22, R5 ;  /* 0x000000161e207219 */ /* 0x000fc40000001205 */
[----:B------:R-:W-:Y:S02]  /*1100*/  LOP3.LUT R11, RZ, R4, RZ, 0x33, !PT ;  /* 0x00000004ff0b7212 */ /* 0x000fe400078e33ff */
[-C--:B------:R-:W-:Y:S01]  /*1110*/  SHF.R.U32.HI R5, RZ, R22.reuse, R5 ;  /* 0x00000016ff057219 */ /* 0x080fe20000011605 */
[----:B------:R-:W0:Y:S01]  /*1120*/  LDC R27, c[0x0][0x638] ;  /* 0x00018e00ff1b7b82 */ /* 0x000e220000000800 */
[----:B------:R-:W-:Y:S01]  /*1130*/  SHF.L.U32 R10, R7, R22, RZ ;  /* 0x00000016070a7219 */ /* 0x000fe200000006ff */
[----:B------:R-:W-:-:S06]  /*1140*/  IMAD.MOV.U32 R4, RZ, RZ, R32 ;  /* 0x000000ffff047224 */ /* 0x000fcc00078e0020 */
[----:B------:R-:W0:Y:S01]  /*1150*/  LDC R28, c[0x0][0x610] ;  /* 0x00018400ff1c7b82 */ /* 0x000e220000000800 */
[----:B---34-:R-:W-:Y:S05]  /*1160*/  @!P0 BRA `(.L_x_13) ;  /* 0x0000000000288947 */ /* 0x018fea0003800000 */
[----:B------:R-:W3:Y:S02]  /*1170*/  LDC R9, c[0x0][0x64c] ;  /* 0x00019300ff097b82 */ /* 0x000ee40000000800 */
[----:B---3--:R-:W-:-:S05]  /*1180*/  IADD3 R9, P0, R32, R9, RZ ;  /* 0x0000000920097210 */ /* 0x008fca0007f1e0ff */
        /* <DEDUP_REMOVED lines=8> */
.L_x_13:
[----:B-1----:R-:W-:Y:S01]  /*1210*/  SHF.R.U64 R4, R4, R21, R5 ;  /* 0x0000001504047219 */ /* 0x002fe20000001205 */
[----:B--2---:R-:W-:Y:S01]  /*1220*/  VIADD R5, R19, 0xffffffff ;  /* 0xffffffff13057836 */ /* 0x004fe20000000000 */
[----:B------:R-:W-:Y:S01]  /*1230*/  LOP3.LUT R11, R30, R11, RZ, 0xc0, !PT ;  /* 0x0000000b1e0b7212 */ /* 0x000fe200078ec0ff */
[----:B------:R-:W-:Y:S02]  /*1240*/  IMAD.MOV R14, RZ, RZ, -R14 ;  /* 0x000000ffff0e7224 */ /* 0x000fe400078e0a0e */
[----:B------:R-:W-:Y:S01]  /*1250*/  IMAD.MOV R6, RZ, RZ, -R4 ;  /* 0x000000ffff067224 */ /* 0x000fe200078e0a04 */
[----:B------:R-:W-:Y:S01]  /*1260*/  LOP3.LUT R5, R20, R5, RZ, 0xc0, !PT ;  /* 0x0000000514057212 */ /* 0x000fe200078ec0ff */
[----:B------:R-:W-:Y:S02]  /*1270*/  IMAD R10, R10, R4, R11 ;  /* 0x000000040a0a7224 */ /* 0x000fe400078e020b */
[----:B------:R-:W-:Y:S02]  /*1280*/  @P2 IMAD R3, R18, R14, R13 ;  /* 0x0000000e12032224 */ /* 0x000fe400078e020d */
[----:B0-----:R-:W-:-:S02]  /*1290*/  IMAD R4, R6, R27, R32 ;  /* 0x0000001b06047224 */ /* 0x001fc400078e0220 */
[----:B------:R-:W-:Y:S02]  /*12a0*/  IMAD R22, R10, R28, R3 ;  /* 0x0000001c0a167224 */ /* 0x000fe400078e0203 */
[----:B------:R-:W-:Y:S02]  /*12b0*/  IMAD R5, R4, R19, R5 ;  /* 0x0000001304057224 */ /* 0x000fe400078e0205 */
[----:B------:R-:W-:Y:S02]  /*12c0*/  IMAD.MOV.U32 R3, RZ, RZ, 0x1 ;  /* 0x00000001ff037424 */ /* 0x000fe400078e00ff */
[----:B------:R-:W-:Y:S01]  /*12d0*/  IMAD.MOV.U32 R19, RZ, RZ, R29 ;  /* 0x000000ffff137224 */ /* 0x000fe200078e001d */
[----:B------:R-:W-:Y:S02]  /*12e0*/  SEL R18, R5, R22, !P2 ;  /* 0x0000001605127207 */ /* 0x000fe40005000000 */
[----:B------:R-:W-:-:S07]  /*12f0*/  SEL R22, R22, R5, !P2 ;  /* 0x0000000516167207 */ /* 0x000fce0005000000 */
.L_x_11:
[----:B------:R-:W-:Y:S05]  /*1300*/  @!P1 BRA `(.L_x_14) ;  /* 0x00000040005c9947 */ /* 0x000fea0003800000 */
[----:B------:R-:W-:-:S06]  /*1310*/  UISETP.GT.U32.AND UP0, UPT, UR12, 0x1, UPT ;  /* 0x000000010c00788c */ /* 0x000fcc000bf04070 */
[----:B------:R-:W-:-:S13]  /*1320*/  PLOP3.LUT P0, PT, PT, PT, UP0, 0x80, 0x0 ;  /* 0x000000000000781c */ /* 0x000fda0003f0f008 */
[----:B------:R-:W-:Y:S05]  /*1330*/  @P0 EXIT ;  /* 0x000000000000094d */ /* 0x000fea0003800000 */
.L_x_15:
[----:B------:R-:W-:-:S08]  /*1340*/  NOP ;  /* 0x0000000000007918 */ /* 0x000fd00000000000 */
[----:B------:R-:W0:Y:S02]  /*1350*/  USETMAXREG.TRY_ALLOC.CTAPOOL UP0, 0xe8 ;  /* 0x000000e8000079c8 */ /* 0x000e240008000600 */
[----:B0-----:R-:W-:-:S13]  /*1360*/  PLOP3.LUT P0, PT, PT, PT, UP0, 0x80, 0x0 ;  /* 0x000000000000781c */ /* 0x001fda0003f0f008 */
[----:B------:R-:W-:Y:S05]  /*1370*/  @!P0 BRA `(.L_x_15) ;  /* 0xfffffffc00f08947 */ /* 0x000fea000383ffff */
[----:B------:R-:W-:-:S13]  /*1380*/  LOP3.LUT P0, RZ, R3, 0xff, RZ, 0xc0, !PT ;  /* 0x000000ff03ff7812 */ /* 0x000fda000780c0ff */
[----:B------:R-:W-:Y:S05]  /*1390*/  @!P0 EXIT ;  /* 0x000000000000894d */ /* 0x000fea0003800000 */
[----:B------:R-:W-:Y:S01]  /*13a0*/  SHF.R.S32.HI R0, RZ, 0x1f, R23 ;  /* 0x0000001fff007819 */ /* 0x000fe20000011417 */
[----:B------:R-:W-:Y:S01]  /*13b0*/  VIADD R12, R12, 0xffffffff ;  /* 0xffffffff0c0c7836 */ /* 0x000fe20000000000 */
[----:B------:R-:W0:Y:S01]  /*13c0*/  S2UR UR4, SR_CgaCtaId ;  /* 0x00000000000479c3 */ /* 0x000e220000008800 */
[----:B------:R-:W-:Y:S01]  /*13d0*/  UMOV UR39, 0x400 ;  /* 0x0000040000277882 */ /* 0x000fe20000000000 */
[----:B------:R-:W-:Y:S01]  /*13e0*/  LEA.HI R3, R0, R23, RZ, 0x2 ;  /* 0x0000001700037211 */ /* 0x000fe200078f10ff */
[----:B------:R-:W-:Y:S01]  /*13f0*/  ULOP3.LUT UR38, UR49, 0x1, URZ, 0xfc, !UPT ;  /* 0x0000000131267892 */ /* 0x000fe2000f8efc3f */
[----:B------:R-:W-:Y:S01]  /*1400*/  R2UR UR40, R12 ;  /* 0x000000000c2872ca */ /* 0x000fe200000e0000 */
[----:B------:R-:W-:Y:S01]  /*1410*/  UIADD3 UR41, UR46, -0x1, URZ ;  /* 0xffffffff2e297890 */ /* 0x000fe2000fffe03f */
[--C-:B------:R-:W-:Y:S01]  /*1420*/  SHF.R.S32.HI R58, RZ, 0x2, R3.reuse ;  /* 0x00000002ff3a7819 */ /* 0x100fe20000011403 */
[----:B------:R-:W-:Y:S01]  /*1430*/  USHF.L.U32 UR43, UR46, 0x1, URZ ;  /* 0x000000012e2b7899 */ /* 0x000fe2000800063f */
[----:B------:R-:W-:-:S02]  /*1440*/  SHF.R.S32.HI R5, RZ, 0x1f, R3 ;  /* 0x0000001fff057819 */ /* 0x000fc40000011403 */
[----:B------:R-:W-:Y:S02]  /*1450*/  LOP3.LUT R60, R3, 0xfffffffc, RZ, 0xc0, !PT ;  /* 0xfffffffc033c7812 */ /* 0x000fe400078ec0ff */
[----:B------:R-:W-:Y:S02]  /*1460*/  LEA.HI R5, R5, R58, RZ, 0x3 ;  /* 0x0000003a05057211 */ /* 0x000fe400078f18ff */
[----:B------:R-:W-:Y:S01]  /*1470*/  LEA.HI R0, R0, R23, RZ, 0x5 ;  /* 0x0000001700007211 */ /* 0x000fe200078f28ff */
[----:B------:R-:W-:Y:S01]  /*1480*/  IMAD.IADD R60, R23, 0x1, -R60 ;  /* 0x00000001173c7824 */ /* 0x000fe200078e0a3c */
[----:B------:R-:W-:Y:S01]  /*1490*/  LOP3.LUT R5, R5, 0xfffffff8, RZ, 0xc0, !PT ;  /* 0xfffffff805057812 */ /* 0x000fe200078ec0ff */
[----:B------:R-:W-:Y:S01]  /*14a0*/  USHF.L.U32 UR40, UR40, 0x3, URZ ;  /* 0x0000000328287899 */ /* 0x000fe2000800063f */
[----:B------:R-:W-:Y:S02]  /*14b0*/  SHF.R.S32.HI R7, RZ, 0x5, R0 ;  /* 0x00000005ff077819 */ /* 0x000fe40000011400 */
[----:B------:R-:W-:Y:S01]  /*14c0*/  ISETP.NE.AND P0, PT, R12, RZ, PT ;  /* 0x000000ff0c00720c */ /* 0x000fe20003f05270 */
[----:B------:R-:W-:-:S02]  /*14d0*/  IMAD.IADD R58, R58, 0x1, -R5 ;  /* 0x000000013a3a7824 */ /* 0x000fc400078e0a05 */
[----:B------:R-:W-:Y:S01]  /*14e0*/  IMAD.U32 R62, RZ, RZ, UR40 ;  /* 0x00000028ff3e7e24 */ /* 0x000fe2000f8e00ff */
[----:B0-----:R-:W-:Y:S01]  /*14f0*/  ULEA UR39, UR4, UR39, 0x18 ;  /* 0x0000002704277291 */ /* 0x001fe2000f8ec03f */
[C---:B------:R-:W-:Y:S01]  /*1500*/  IMAD R0, R7.reuse, 0x40, R60 ;  /* 0x0000004007007824 */ /* 0x040fe200078e023c */
[--C-:B------:R-:W-:Y:S01]  /*1510*/  SHF.R.S32.HI R3, RZ, 0x1f, R58.reuse ;  /* 0x0000001fff037819 */ /* 0x100fe2000001143a */
[--C-:B------:R-:W-:Y:S01]  /*1520*/  IMAD R64, R7, -0x10, -R58.reuse ;  /* 0xfffffff007407824 */ /* 0x100fe200078e0a3a */
[----:B------:R-:W-:Y:S01]  /*1530*/  SHF.R.S32.HI R59, RZ, 0x1f, R58 ;  /* 0x0000001fff3b7819 */ /* 0x000fe2000001143a */
[----:B------:R-:W-:Y:S01]  /*1540*/  ULDC UR4, c[0x0][0x284] ;  /* 0x0000a10000047ab9 */ /* 0x000fe20000000800 */
[----:B------:R-:W-:Y:S01]  /*1550*/  LEA.HI R3, R3, R58, RZ, 0x2 ;  /* 0x0000003a03037211 */ /* 0x000fe200078f10ff */
[----:B------:R-:W-:Y:S01]  /*1560*/  UIADD3 UR42, UR39, 0xf0, URZ ;  /* 0x000000f0272a7890 */ /* 0x000fe2000fffe03f */
[----:B------:R-:W-:Y:S01]  /*1570*/  LOP3.LUT R63, R62, 0x8, RZ, 0xc0, !PT ;  /* 0x000000083e3f7812 */ /* 0x000fe200078ec0ff */
[----:B------:R-:W-:Y:S01]  /*1580*/  VIADD R64, R64, UR4 ;  /* 0x0000000440407c36 */ /* 0x000fe20008000000 */
[C---:B------:R-:W-:Y:S01]  /*1590*/  LOP3.LUT R5, R3.reuse, 0xfffffffc, RZ, 0xc0, !PT ;  /* 0xfffffffc03057812 */ /* 0x040fe200078ec0ff */
[----:B------:R-:W-:Y:S01]  /*15a0*/  UIADD3 UR44, UR40, UR42, URZ ;  /* 0x0000002a282c7290 */ /* 0x000fe2000fffe03f */
[----:B------:R-:W-:-:S02]  /*15b0*/  LOP3.LUT R61, R3, 0x4, RZ, 0xc0, !PT ;  /* 0x00000004033d7812 */ /* 0x000fc400078ec0ff */
[----:B------:R-:W-:Y:S01]  /*15c0*/  LOP3.LUT P1, RZ, R3, 0x4, RZ, 0xc0, !PT ;  /* 0x0000000403ff7812 */ /* 0x000fe2000782c0ff */
[----:B------:R-:W-:Y:S01]  /*15d0*/  IMAD.IADD R5, R58, 0x1, -R5 ;  /* 0x000000013a057824 */ /* 0x000fe200078e0a05 */
[----:B------:R-:W-:Y:S01]  /*15e0*/  SEL R65, RZ, 0x1, P0 ;  /* 0x00000001ff417807 */ /* 0x000fe20000000000 */
[----:B------:R-:W-:Y:S01]  /*15f0*/  IMAD.WIDE R58, R7, 0x10, R58 ;  /* 0x00000010073a7825 */ /* 0x000fe200078e023a */
[----:B------:R-:W-:Y:S02]  /*1600*/  P2R R68, PR, RZ, 0x2 ;  /* 0x00000002ff447803 */ /* 0x000fe40000000000 */
[----:B------:R-:W-:Y:S01]  /*1610*/  LOP3.LUT R62, R62, 0x8, RZ, 0xc, !PT ;  /* 0x000000083e3e7812 */ /* 0x000fe200078e0cff */
[----:B------:R-:W-:Y:S01]  /*1620*/  IMAD.U32 R0, R0, 0x8, R5 ;  /* 0x0000000800007824 */ /* 0x000fe200078e0005 */
[----:B------:R-:W-:-:S03]  /*1630*/  LOP3.LUT R63, R63, 0x18, RZ, 0x3c, !PT ;  /* 0x000000183f3f7812 */ /* 0x000fc600078e3cff */
[----:B------:R-:W-:-:S07]  /*1640*/  IMAD.IADD R61, R61, 0x1, R0 ;  /* 0x000000013d3d7824 */ /* 0x000fce00078e0200 */
.L_x_110:
[----:B------:R-:W-:Y:S01]  /*1650*/  SHF.L.U32 R0, R65, 0x1f, RZ ;  /* 0x0000001f41007819 */ /* 0x000fe200000006ff */
[----:B------:R-:W-:-:S04]  /*1660*/  IMAD.U32 R67, RZ, RZ, UR42 ;  /* 0x0000002aff437e24 */ /* 0x000fc8000f8e00ff */
[----:B------:R-:W0:Y:S02]  /*1670*/  SYNCS.PHASECHK.TRANS64.TRYWAIT P0, [R67+UR40], R0 ;  /* 0x00000000430075a7 */ /* 0x000e240008000168 */
[----:B012-4-:R-:W-:Y:S05]  /*1680*/  @!P0 BRA `(.L_x_16) ;  /* 0x0000005800188947 */ /* 0x017fea0003800000 */
.L_x_144:
[----:B------:R-:W-:-:S04]  /*1690*/  UIADD3 UR4, UR39, 0x800, URZ ;  /* 0x0000080027047890 */ /* 0x000fc8000fffe03f */
[----:B------:R-:W-:-:S06]  /*16a0*/  ULOP3.LUT UP0, URZ, UR4, 0x9f, URZ, 0xc0, !UPT ;  /* 0x0000009f043f7892 */ /* 0x000fcc000f80c03f */
[----:B------:R-:W-:-:S13]  /*16b0*/  PLOP3.LUT P0, PT, PT, PT, UP0, 0x80, 0x0 ;  /* 0x000000000000781c */ /* 0x000fda0003f0f008 */
[----:B------:R-:W-:Y:S05]  /*16c0*/  @!P0 BRA `(.L_x_17) ;  /* 0x0000000000408947 */ /* 0x000fea0003800000 */
[----:B0-----:R-:W-:Y:S01]  /*16d0*/  MOV R0, 0x0 ;  /* 0x0000000000007802 */ /* 0x001fe20000000f00 */
[----:B------:R-:W-:Y:S01]  /*16e0*/  ULDC.64 UR4, c[0x4][0x70] ;  /* 0x01001c0000047ab9 */ /* 0x000fe20000000a00 */
[----:B------:R-:W-:Y:S01]  /*16f0*/  ULDC.64 UR6, c[0x4][0x8] ;  /* 0x0100020000067ab9 */ /* 0x000fe20000000a00 */
[----:B------:R-:W-:Y:S01]  /*1700*/  IMAD.U32 R4, RZ, RZ, UR4 ;  /* 0x00000004ff047e24 */ /* 0x000fe2000f8e00ff */
[----:B------:R0:W1:Y:S01]  /*1710*/  LDC.64 R14, c[0x4][R0] ;  /* 0x01000000000e7b82 */ /* 0x0000620000000a00 */
[----:B------:R-:W-:Y:S01]  /*1720*/  IMAD.U32 R5, RZ, RZ, UR5 ;  /* 0x00000005ff057e24 */ /* 0x000fe2000f8e00ff */
[----:B------:R-:W-:Y:S01]  /*1730*/  ULDC.64 UR4, c[0x4][0x78] ;  /* 0x01001e0000047ab9 */ /* 0x000fe20000000a00 */
[----:B------:R-:W-:Y:S02]  /*1740*/  IMAD.U32 R10, RZ, RZ, UR6 ;  /* 0x00000006ff0a7e24 */ /* 0x000fe4000f8e00ff */
[----:B------:R-:W-:Y:S02]  /*1750*/  IMAD.U32 R6, RZ, RZ, UR4 ;  /* 0x00000004ff067e24 */ /* 0x000fe4000f8e00ff */
[----:B------:R-:W-:-:S02]  /*1760*/  IMAD.U32 R7, RZ, RZ, UR5 ;  /* 0x00000005ff077e24 */ /* 0x000fc4000f8e00ff */
[----:B------:R-:W-:Y:S02]  /*1770*/  IMAD.U32 R11, RZ, RZ, UR7 ;  /* 0x00000007ff0b7e24 */ /* 0x000fe4000f8e00ff */
[----:B------:R-:W-:Y:S02]  /*1780*/  IMAD.MOV.U32 R8, RZ, RZ, 0x70 ;  /* 0x00000070ff087424 */ /* 0x000fe400078e00ff */
[----:B------:R-:W-:Y:S02]  /*1790*/  IMAD.MOV.U32 R12, RZ, RZ, 0x1 ;  /* 0x00000001ff0c7424 */ /* 0x000fe400078e00ff */
[----:B0-----:R-:W-:-:S07]  /*17a0*/  IMAD.MOV.U32 R13, RZ, RZ, RZ ;  /* 0x000000ffff0d7224 */ /* 0x001fce00078e00ff */
[----:B------:R-:W-:-:S07]  /*17b0*/  LEPC R20, `(.L_x_17) ;  /* 0x000000001014794e */ /* 0x000fce0000000000 */
[----:B-1---5:R-:W-:Y:S05]  /*17c0*/  CALL.ABS.NOINC R14 ;  /* 0x000000000e007343 */ /* 0x022fea0003c00000 */
.L_x_17:
[----:B------:R-:W-:-:S04]  /*17d0*/  IMAD.U32 R24, RZ, RZ, UR39 ;  /* 0x00000027ff187e24 */ /* 0x000fc8000f8e00ff */
[----:B------:R-:W-:-:S05]  /*17e0*/  VIADD R24, R24, 0x1c800 ;  /* 0x0001c80018187836 */ /* 0x000fca0000000000 */
[----:B------:R-:W-:-:S13]  /*17f0*/  LOP3.LUT P0, RZ, R24, 0x3ff, RZ, 0xc0, !PT ;  /* 0x000003ff18ff7812 */ /* 0x000fda000780c0ff */
[----:B------:R-:W-:Y:S05]  /*1800*/  @!P0 BRA `(.L_x_18) ;  /* 0x00000000007c8947 */ /* 0x000fea0003800000 */
[----:B------:R-:W-:Y:S01]  /*1810*/  MOV R23, 0x0 ;  /* 0x0000000000177802 */ /* 0x000fe20000000f00 */
[----:B------:R-:W-:Y:S01]  /*1820*/  ULDC.64 UR4, c[0x4][0x70] ;  /* 0x01001c0000047ab9 */ /* 0x000fe20000000a00 */
[----:B------:R-:W-:Y:S01]  /*1830*/  ULDC.64 UR6, c[0x4][0x78] ;  /* 0x01001e0000067ab9 */ /* 0x000fe20000000a00 */
[----:B------:R-:W-:Y:S01]  /*1840*/  IMAD.U32 R4, RZ, RZ, UR4 ;  /* 0x00000004ff047e24 */ /* 0x000fe2000f8e00ff */
[----:B------:R1:W2:Y:S01]  /*1850*/  LDC.64 R14, c[0x4][R23] ;  /* 0x01000000170e7b82 */ /* 0x0002a20000000a00 */
        /* <DEDUP_REMOVED lines=8> */
[----:B-1----:R-:W-:-:S07]  /*18e0*/  IMAD.MOV.U32 R13, RZ, RZ, RZ ;  /* 0x000000ffff0d7224 */ /* 0x002fce00078e00ff */
[----:B------:R-:W-:-:S07]  /*18f0*/  LEPC R20, `(.L_x_19) ;  /* 0x000000001014794e */ /* 0x000fce0000000000 */
[----:B0-2--5:R-:W-:Y:S05]  /*1900*/  CALL.ABS.NOINC R14 ;  /* 0x000000000e007343 */ /* 0x025fea0003c00000 */
.L_x_19:
[----:B------:R0:W1:Y:S01]  /*1910*/  LDC.64 R14, c[0x4][R23] ;  /* 0x01000000170e7b82 */ /* 0x0000620000000a00 */
[----:B------:R-:W-:Y:S01]  /*1920*/  ULDC.64 UR4, c[0x4][0x70] ;  /* 0x01001c0000047ab9 */ /* 0x000fe20000000a00 */
[----:B------:R-:W-:Y:S01]  /*1930*/  ULDC.64 UR6, c[0x4][0x10] ;  /* 0x0100040000067ab9 */ /* 0x000fe20000000a00 */
[----:B------:R-:W-:Y:S02]  /*1940*/  IMAD.U32 R4, RZ, RZ, UR4 ;  /* 0x00000004ff047e24 */ /* 0x000fe4000f8e00ff */
        /* <DEDUP_REMOVED lines=10> */
[----:B-1----:R-:W-:Y:S05]  /*19f0*/  CALL.ABS.NOINC R14 ;  /* 0x000000000e007343 */ /* 0x002fea0003c00000 */
.L_x_18:
[----:B0-----:R-:W-:Y:S01]  /*1a00*/  IMAD.U32 R0, RZ, RZ, UR38 ;  /* 0x00000026ff007e24 */ /* 0x001fe2000f8e00ff */
[----:B------:R-:W-:-:S04]  /*1a10*/  UMOV UR4, 0xffffffff ;  /* 0xffffffff00047882 */ /* 0x000fc80000000000 */
[----:B------:R-:W-:Y:S01]  /*1a20*/  ISETP.NE.AND P0, PT, R0, 0x3, PT ;  /* 0x000000030000780c */ /* 0x000fe20003f05270 */
[----:B------:R-:W-:-:S12]  /*1a30*/  BRA.DIV UR4, `(.L_x_20) ;  /* 0x0000005604447947 */ /* 0x000fd8000b800000 */
.L_x_146:
[----:B------:R-:W-:Y:S05]  /*1a40*/  @!P0 BRA `(.L_x_21) ;  /* 0x0000000000048947 */ /* 0x000fea0003800000 */
[----:B------:R-:W-:Y:S01]  /*1a50*/  BPT.TRAP 0x1 ;  /* 0x000000040000795c */ /* 0x000fe20000300000 */
.L_x_21:
[----:B------:R-:W-:Y:S02]  /*1a60*/  IMAD.U32 R3, RZ, RZ, UR36 ;  /* 0x00000024ff037e24 */ /* 0x000fe4000f8e00ff */
[----:B------:R-:W-:-:S03]  /*1a70*/  IMAD.U32 R0, RZ, RZ, UR37 ;  /* 0x00000025ff007e24 */ /* 0x000fc6000f8e00ff */
[----:B------:R-:W-:Y:S02]  /*1a80*/  LEA R3, R3, UR39, 0x3 ;  /* 0x0000002703037c11 */ /* 0x000fe4000f8e18ff */
[----:B------:R-:W-:-:S04]  /*1a90*/  SHF.L.U32 R0, R0, 0x1f, RZ ;  /* 0x0000001f00007819 */ /* 0x000fc800000006ff */
[----:B------:R0:W1:Y:S01]  /*1aa0*/  SYNCS.PHASECHK.TRANS64.TRYWAIT P1, [R3+URZ], R0 ;  /* 0x00000000030075a7 */ /* 0x000062000802017f */
[----:B------:R-:W-:Y:S05]  /*1ab0*/  @!P0 BRA `(.L_x_22) ;  /* 0x0000000000048947 */ /* 0x000fea0003800000 */
[----:B------:R-:W-:Y:S01]  /*1ac0*/  BPT.TRAP 0x1 ;  /* 0x000000040000795c */ /* 0x000fe20000300000 */
.L_x_22:
[----:B-1----:R-:W-:Y:S05]  /*1ad0*/  @P1 BRA `(.L_x_23) ;  /* 0x0000000000081947 */ /* 0x002fea0003800000 */
[----:B------:R-:W1:Y:S02]  /*1ae0*/  SYNCS.PHASECHK.TRANS64.TRYWAIT P1, [R3+URZ], R0 ;  /* 0x00000000030075a7 */ /* 0x000e64000802017f */
[----:B-1----:R-:W-:Y:S05]  /*1af0*/  @!P1 BRA `(.L_x_24) ;  /* 0x0000005400309947 */ /* 0x002fea0003800000 */
.L_x_23:
[----:B------:R-:W-:-:S04]  /*1b00*/  UIADD3 UR4, UR36, 0x1, URZ ;  /* 0x0000000124047890 */ /* 0x000fc8000fffe03f */
[----:B------:R-:W-:Y:S02]  /*1b10*/  UISETP.NE.AND UP0, UPT, UR4, 0xe, UPT ;  /* 0x0000000e0400788c */ /* 0x000fe4000bf05270 */
[----:B01----:R-:W-:Y:S02]  /*1b20*/  IMAD.U32 R0, RZ, RZ, UR4 ;  /* 0x00000004ff007e24 */ /* 0x003fe4000f8e00ff */
[----:B------:R-:W-:Y:S02]  /*1b30*/  USEL UR4, URZ, 0x1, UP0 ;  /* 0x000000013f047887 */ /* 0x000fe40008000000 */
[----:B------:R-:W-:Y:S02]  /*1b40*/  PLOP3.LUT P1, PT, PT, PT, UP0, 0x80, 0x0 ;  /* 0x000000000000781c */ /* 0x000fe40003f2f008 */
[----:B------:R-:W-:Y:S02]  /*1b50*/  ULOP3.LUT UR4, UR37, UR4, URZ, 0x3c, !UPT ;  /* 0x0000000425047292 */ /* 0x000fe4000f8e3c3f */
[----:B------:R-:W-:-:S04]  /*1b60*/  SEL R0, R0, RZ, P1 ;  /* 0x000000ff00007207 */ /* 0x000fc80000800000 */
[----:B------:R-:W-:Y:S01]  /*1b70*/  IMAD.U32 R9, RZ, RZ, UR4 ;  /* 0x00000004ff097e24 */ /* 0x000fe2000f8e00ff */
[----:B------:R-:W-:Y:S06]  /*1b80*/  @!P0 BRA `(.L_x_25) ;  /* 0x0000000000048947 */ /* 0x000fec0003800000 */
[----:B------:R-:W-:Y:S01]  /*1b90*/  BPT.TRAP 0x1 ;  /* 0x000000040000795c */ /* 0x000fe20000300000 */
.L_x_25:
[----:B------:R-:W-:Y:S01]  /*1ba0*/  IMAD.U32 R4, RZ, RZ, UR36 ;  /* 0x00000024ff047e24 */ /* 0x000fe2000f8e00ff */
[----:B------:R-:W-:Y:S02]  /*1bb0*/  ISETP.NE.AND P3, PT, R68, RZ, PT ;  /* 0x000000ff4400720c */ /* 0x000fe40003f65270 */
[----:B------:R-:W-:Y:S01]  /*1bc0*/  SHF.L.U32 R8, R9, 0x1f, RZ ;  /* 0x0000001f09087819 */ /* 0x000fe200000006ff */
[----:B------:R-:W-:Y:S01]  /*1bd0*/  IMAD R3, R4, 0x800, R61 ;  /* 0x0000080004037824 */ /* 0x000fe200078e023d */
[----:B------:R-:W-:-:S04]  /*1be0*/  ISETP.NE.AND P2, PT, RZ, UR41, PT ;  /* 0x00000029ff007c0c */ /* 0x000fc8000bf45270 */
[----:B------:R-:W-:Y:S02]  /*1bf0*/  LEA R4, R3, UR39, 0x2 ;  /* 0x0000002703047c11 */ /* 0x000fe4000f8e10ff */
[----:B------:R-:W-:-:S03]  /*1c00*/  LEA R3, R0, UR39, 0x3 ;  /* 0x0000002700037c11 */ /* 0x000fc6000f8e18ff */
[C---:B------:R-:W-:Y:S01]  /*1c10*/  VIADD R6, R4.reuse, 0x800 ;  /* 0x0000080004067836 */ /* 0x040fe20000000000 */
[----:B------:R0:W1:Y:S01]  /*1c20*/  SYNCS.PHASECHK.TRANS64.TRYWAIT P1, [R3+URZ], R8 ;  /* 0x00000008030075a7 */ /* 0x000062000802017f */
[----:B------:R-:W-:Y:S01]  /*1c30*/  VIADD R5, R4, 0x890 ;  /* 0x0000089004057836 */ /* 0x000fe20000000000 */
[----:B------:R0:W2:Y:S01]  /*1c40*/  LDS R72, [R4+0x800] ;  /* 0x0008000004487984 */ /* 0x0000a20000000800 */
[----:B------:R-:W-:-:S07]  /*1c50*/  @P3 VIADD R5, R6, 0x70 ;  /* 0x0000007006053836 */ /* 0x000fce0000000000 */
[----:B------:R-:W-:Y:S05]  /*1c60*/  WARPSYNC.ALL ;  /* 0x0000000000007948 */ /* 0x000fea0003800000 */
[----:B------:R-:W-:Y:S04]  /*1c70*/  LDS R73, [R4+0xc00] ;  /* 0x000c000004497984 */ /* 0x000fe80000000800 */
[----:B------:R-:W-:Y:S04]  /*1c80*/  LDS R76, [R4+0x900] ;  /* 0x00090000044c7984 */ /* 0x000fe80000000800 */
[----:B------:R-:W-:Y:S04]  /*1c90*/  LDS R77, [R4+0xd00] ;  /* 0x000d0000044d7984 */ /* 0x000fe80000000800 */
[----:B------:R-:W-:Y:S04]  /*1ca0*/  LDS R74, [R5] ;  /* 0x00000000054a7984 */ /* 0x000fe80000000800 */
[----:B------:R-:W2:Y:S04]  /*1cb0*/  LDS R75, [R5+0x400] ;  /* 0x00040000054b7984 */ /* 0x000ea80000000800 */
[----:B------:R-:W-:Y:S04]  /*1cc0*/  LDS R78, [R5+0x100] ;  /* 0x00010000054e7984 */ /* 0x000fe80000000800 */
[----:B------:R-:W3:Y:S01]  /*1cd0*/  LDS R79, [R5+0x500] ;  /* 0x00050000054f7984 */ /* 0x000ee20000000800 */
[----:B------:R-:W-:Y:S01]  /*1ce0*/  R2UR UR4, R24 ;  /* 0x00000000180472ca */ /* 0x000fe200000e0000 */
[----:B------:R-:W-:Y:S01]  /*1cf0*/  UMOV UR7, 0x40000040 ;  /* 0x4000004000077882 */ /* 0x000fe20000000000 */
[----:B--2---:R-:W-:-:S11]  /*1d00*/  WARPGROUP.ARRIVE ;  /* 0x00000000000079c5 */ /* 0x004fd60000000000 */
[----:B------:R-:W-:-:S04]  /*1d10*/  USHF.R.U32.HI UR4, URZ, 0x4, UR4 ;  /* 0x000000043f047899 */ /* 0x000fc80008011604 */
[----:B------:R-:W-:-:S04]  /*1d20*/  ULOP3.LUT UR4, UR4, 0x3fff, URZ, 0xc0, !UPT ;  /* 0x00003fff04047892 */ /* 0x000fc8000f8ec03f */
[----:B------:R-:W-:-:S04]  /*1d30*/  ULOP3.LUT UR8, UR4, 0x10000, URZ, 0xfc, !UPT ;  /* 0x0001000004087892 */ /* 0x000fc8000f8efc3f */
[----:B------:R-:W-:-:S07]  /*1d40*/  ULEA UR4, UR36, UR8, 0x9 ;  /* 0x0000000824047291 */ /* 0x000fce000f8e483f */
[----:B------:R-:W-:Y:S02]  /*1d50*/  UMOV UR6, UR4 ;  /* 0x0000000400067c82 */ /* 0x000fe40008000000 */
[----:B------:R-:W-:Y:S01]  /*1d60*/  HGMMA.64x64x8.F32.TF32 R24, R72, gdesc[UR4], RZ, !UPT, gsb0 ;  /* 0x04e0000448187df0 */ /* 0x000fe2000c0028ff */
[----:B------:R-:W-:Y:S01]  /*1d70*/  UIADD3 UR6, UR4, 0x2, URZ ;  /* 0x0000000204067890 */ /* 0x000fe2000fffe03f */
[----:B------:R-:W-:Y:S01]  /*1d80*/  UMOV UR7, 0x40000040 ;  /* 0x4000004000077882 */ /* 0x000fe20000000000 */
[----:B------:R-:W-:Y:S02]  /*1d90*/  WARPGROUP.DEPBAR.LE gsb0, 0x0 ;  /* 0x00008000000079c5 */ /* 0x000fe40000010000 */
[----:B---3--:R-:W-:-:S06]  /*1da0*/  WARPGROUP.ARRIVE ;  /* 0x00000000000079c5 */ /* 0x008fcc0000000000 */
[----:B------:R-:W-:Y:S01]  /*1db0*/  HGMMA.64x64x8.F32.TF32 R24, R76, gdesc[UR4], R24, gsb0 ;  /* 0x04e000044c187df0 */ /* 0x000fe20008002818 */
[----:B------:R-:W-:Y:S01]  /*1dc0*/  UIADD3 UR6, UR4, 0x4, URZ ;  /* 0x0000000404067890 */ /* 0x000fe2000fffe03f */
[----:B------:R-:W-:Y:S01]  /*1dd0*/  UMOV UR7, 0x40000040 ;  /* 0x4000004000077882 */ /* 0x000fe20000000000 */
[----:B------:R-:W-:Y:S02]  /*1de0*/  WARPGROUP.DEPBAR.LE gsb0, 0x0 ;  /* 0x00008000000079c5 */ /* 0x000fe40000010000 */
[----:B------:R-:W-:Y:S04]  /*1df0*/  LDS R72, [R4+0xa00] ;  /* 0x000a000004487984 */ /* 0x000fe80000000800 */
[----:B------:R-:W-:Y:S04]  /*1e00*/  LDS R73, [R4+0xe00] ;  /* 0x000e000004497984 */ /* 0x000fe80000000800 */
[----:B------:R-:W-:Y:S04]  /*1e10*/  LDS R74, [R5+0x200] ;  /* 0x00020000054a7984 */ /* 0x000fe80000000800 */
[----:B------:R-:W2:Y:S02]  /*1e20*/  LDS R75, [R5+0x600] ;  /* 0x00060000054b7984 */ /* 0x000ea40000000800 */
[----:B--2---:R-:W-:-:S06]  /*1e30*/  WARPGROUP.ARRIVE ;  /* 0x00000000000079c5 */ /* 0x004fcc0000000000 */
        /* <DEDUP_REMOVED lines=9> */
[----:B------:R-:W-:Y:S03]  /*1ed0*/  HGMMA.64x64x8.F32.TF32 R24, R76, gdesc[UR4], R24, gsb0 ;  /* 0x04e000044c187df0 */ /* 0x000fe60008002818 */
[----:B------:R-:W-:Y:S02]  /*1ee0*/  WARPGROUP.DEPBAR.LE gsb0, 0x0 ;  /* 0x00008000000079c5 */ /* 0x000fe40000010000 */
[----:B------:R-:W-:Y:S05]  /*1ef0*/  @!P2 BRA `(.L_x_26) ;  /* 0x000000080090a947 */ /* 0x000fea0003800000 */
[----:B------:R-:W-:Y:S05]  /*1f00*/  @!P0 BRA `(.L_x_27) ;  /* 0x0000000000048947 */ /* 0x000fea0003800000 */
[----:B------:R-:W-:Y:S01]  /*1f10*/  BPT.TRAP 0x1 ;  /* 0x000000040000795c */ /* 0x000fe20000300000 */
.L_x_27:
[----:B------:R-:W-:-:S04]  /*1f20*/  IMAD.SHL.U32 R6, R0, 0x800, RZ ;  /* 0x0000080000067824 */ /* 0x000fc800078e00ff */
[----:B0-----:R-:W-:-:S05]  /*1f30*/  IMAD.IADD R4, R61, 0x1, R6 ;  /* 0x000000013d047824 */ /* 0x001fca00078e0206 */
[----:B------:R-:W-:-:S05]  /*1f40*/  LEA R4, R4, UR39, 0x2 ;  /* 0x0000002704047c11 */ /* 0x000fca000f8e10ff */
[C---:B------:R-:W-:Y:S02]  /*1f50*/  VIADD R7, R4.reuse, 0x800 ;  /* 0x0000080004077836 */ /* 0x040fe40000000000 */
[----:B------:R-:W-:Y:S02]  /*1f60*/  VIADD R5, R4, 0x890 ;  /* 0x0000089004057836 */ /* 0x000fe40000000000 */
[----:B------:R-:W-:Y:S01]  /*1f70*/  @P3 VIADD R5, R7, 0x70 ;  /* 0x0000007007053836 */ /* 0x000fe20000000000 */
[----:B-1----:R-:W-:Y:S06]  /*1f80*/  @P1 BRA `(.L_x_28) ;  /* 0x0000000000081947 */ /* 0x002fec0003800000 */
[----:B------:R-:W0:Y:S02]  /*1f90*/  SYNCS.PHASECHK.TRANS64.TRYWAIT P1, [R3+URZ], R8 ;  /* 0x00000008030075a7 */ /* 0x000e24000802017f */
[----:B0-----:R-:W-:Y:S05]  /*1fa0*/  @!P1 BRA `(.L_x_29) ;  /* 0x0000005000189947 */ /* 0x001fea0003800000 */
.L_x_28:
[----:B0-----:R-:W0:Y:S01]  /*1fb0*/  LDC R3, c[0x0][0x28c] ;  /* 0x0000a300ff037b82 */ /* 0x001e220000000800 */
[----:B------:R1:W2:Y:S01]  /*1fc0*/  LDS R72, [R4+0x800] ;  /* 0x0008000004487984 */ /* 0x0002a20000000800 */
[----:B------:R-:W-:-:S03]  /*1fd0*/  UMOV UR4, UR36 ;  /* 0x0000002400047c82 */ /* 0x000fc60008000000 */
[----:B------:R1:W3:Y:S04]  /*1fe0*/  LDS R73, [R4+0xc00] ;  /* 0x000c000004497984 */ /* 0x0002e80000000800 */
[----:B------:R1:W4:Y:S04]  /*1ff0*/  LDS R74, [R5] ;  /* 0x00000000054a7984 */ /* 0x0003280000000800 */
[----:B------:R1:W1:Y:S01]  /*2000*/  LDS R75, [R5+0x400] ;  /* 0x00040000054b7984 */ /* 0x0002620000000800 */
[----:B0-----:R-:W-:-:S13]  /*2010*/  ISETP.GE.AND P1, PT, R3, 0x41, PT ;  /* 0x000000410300780c */ /* 0x001fda0003f26270 */
[----:B-1234-:R-:W-:Y:S05]  /*2020*/  @!P1 BRA `(.L_x_30) ;  /* 0x0000000400649947 */ /* 0x01efea0003800000 */
[----:B------:R-:W-:Y:S01]  /*2030*/  R2UR UR10, R0 ;  /* 0x00000000000a72ca */ /* 0x000fe200000e0000 */
[----:B------:R-:W-:Y:S01]  /*2040*/  IMAD.U32 R3, RZ, RZ, UR41 ;  /* 0x00000029ff037e24 */ /* 0x000fe2000f8e00ff */
[----:B------:R-:W-:-:S13]  /*2050*/  UMOV UR4, UR36 ;  /* 0x0000002400047c82 */ /* 0x000fda0008000000 */
.L_x_38:
[----:B------:R-:W-:-:S04]  /*2060*/  UIADD3 UR5, UR10, 0x1, URZ ;  /* 0x000000010a057890 */ /* 0x000fc8000fffe03f */
[----:B------:R-:W-:-:S04]  /*2070*/  UISETP.NE.AND UP0, UPT, UR5, 0xe, UPT ;  /* 0x0000000e0500788c */ /* 0x000fc8000bf05270 */
[----:B------:R-:W-:Y:S02]  /*2080*/  USEL UR6, URZ, 0x1, UP0 ;  /* 0x000000013f067887 */ /* 0x000fe40008000000 */
[----:B------:R-:W-:-:S04]  /*2090*/  USEL UR5, UR5, URZ, UP0 ;  /* 0x0000003f05057287 */ /* 0x000fc80008000000 */
[----:B------:R-:W-:Y:S02]  /*20a0*/  LOP3.LUT R9, R9, UR6, RZ, 0x3c, !PT ;  /* 0x0000000609097c12 */ /* 0x000fe4000f8e3cff */
[----:B------:R-:W-:Y:S01]  /*20b0*/  IMAD.U32 R0, RZ, RZ, UR5 ;  /* 0x00000005ff007e24 */ /* 0x000fe2000f8e00ff */
[----:B0-----:R-:W-:Y:S06]  /*20c0*/  @!P0 BRA `(.L_x_31) ;  /* 0x0000000000048947 */ /* 0x001fec0003800000 */
[----:B------:R-:W-:Y:S01]  /*20d0*/  BPT.TRAP 0x1 ;  /* 0x000000040000795c */ /* 0x000fe20000300000 */
.L_x_31:
[----:B------:R-:W-:Y:S01]  /*20e0*/  LEA R7, R0, UR39, 0x3 ;  /* 0x0000002700077c11 */ /* 0x000fe2000f8e18ff */
[----:B------:R-:W-:Y:S01]  /*20f0*/  ULEA UR9, UR10, UR8, 0x9 ;  /* 0x000000080a097291 */ /* 0x000fe2000f8e483f */
[----:B------:R-:W-:Y:S01]  /*2100*/  SHF.L.U32 R8, R9, 0x1f, RZ ;  /* 0x0000001f09087819 */ /* 0x000fe200000006ff */
[----:B------:R-:W-:Y:S01]  /*2110*/  UMOV UR7, 0x40000040 ;  /* 0x4000004000077882 */ /* 0x000fe20000000000 */
[----:B------:R-:W-:Y:S01]  /*2120*/  IMAD.U32 R4, RZ, RZ, UR10 ;  /* 0x0000000aff047e24 */ /* 0x000fe2000f8e00ff */
[----:B------:R-:W-:Y:S01]  /*2130*/  ISETP.NE.AND P3, PT, R68, RZ, PT ;  /* 0x000000ff4400720c */ /* 0x000fe20003f65270 */
[----:B------:R0:W1:Y:S01]  /*2140*/  SYNCS.PHASECHK.TRANS64.TRYWAIT P1, [R7+URZ], R8 ;  /* 0x00000008070075a7 */ /* 0x000062000802017f */
[----:B------:R-:W-:Y:S01]  /*2150*/  WARPGROUP.ARRIVE ;  /* 0x00000000000079c5 */ /* 0x000fe20000000000 */
[----:B------:R-:W-:Y:S01]  /*2160*/  UMOV UR6, UR9 ;  /* 0x0000000900067c82 */ /* 0x000fe20008000000 */
[----:B------:R-:W-:-:S04]  /*2170*/  IMAD R4, R4, 0x800, R61 ;  /* 0x0000080004047824 */ /* 0x000fc800078e023d */
[----:B------:R-:W-:Y:S01]  /*2180*/  HGMMA.64x64x8.F32.TF32 R24, R72, gdesc[UR4], R24, gsb0 ;  /* 0x04e0000448187df0 */ /* 0x000fe20008002818 */
[----:B------:R-:W-:Y:S01]  /*2190*/  LEA R6, R4, UR39, 0x2 ;  /* 0x0000002704067c11 */ /* 0x000fe2000f8e10ff */
[----:B------:R-:W-:Y:S01]  /*21a0*/  UIADD3 UR6, UR9, 0x2, URZ ;  /* 0x0000000209067890 */ /* 0x000fe2000fffe03f */
[----:B------:R-:W-:-:S03]  /*21b0*/  UMOV UR7, 0x40000040 ;  /* 0x4000004000077882 */ /* 0x000fc60000000000 */
[C---:B------:R-:W-:Y:S02]  /*21c0*/  VIADD R4, R6.reuse, 0x900 ;  /* 0x0000090006047836 */ /* 0x040fe40000000000 */
[----:B------:R-:W-:Y:S02]  /*21d0*/  VIADD R5, R6, 0x990 ;  /* 0x0000099006057836 */ /* 0x000fe40000000000 */
[----:B------:R-:W-:Y:S01]  /*21e0*/  @P3 VIADD R5, R4, 0x70 ;  /* 0x0000007004053836 */ /* 0x000fe20000000000 */
[----:B------:R-:W-:Y:S02]  /*21f0*/  WARPGROUP.DEPBAR.LE gsb0, 0x0 ;  /* 0x00008000000079c5 */ /* 0x000fe40000010000 */
[----:B------:R-:W-:Y:S04]  /*2200*/  LDS R76, [R6+0x900] ;  /* 0x00090000064c7984 */ /* 0x000fe80000000800 */
[----:B------:R-:W-:Y:S04]  /*2210*/  LDS R77, [R6+0xd00] ;  /* 0x000d0000064d7984 */ /* 0x000fe80000000800 */
[----:B------:R-:W-:Y:S04]  /*2220*/  LDS R78, [R5] ;  /* 0x00000000054e7984 */ /* 0x000fe80000000800 */
[----:B------:R-:W2:Y:S02]  /*2230*/  LDS R79, [R5+0x400] ;  /* 0x00040000054f7984 */ /* 0x000ea40000000800 */
[----:B--2---:R-:W-:-:S06]  /*2240*/  WARPGROUP.ARRIVE ;  /* 0x00000000000079c5 */ /* 0x004fcc0000000000 */
[----:B------:R-:W-:Y:S03]  /*2250*/  HGMMA.64x64x8.F32.TF32 R24, R76, gdesc[UR4], R24, gsb0 ;  /* 0x04e000044c187df0 */ /* 0x000fe60008002818 */
[----:B------:R-:W-:Y:S02]  /*2260*/  WARPGROUP.DEPBAR.LE gsb0, 0x0 ;  /* 0x00008000000079c5 */ /* 0x000fe40000010000 */
[----:B------:R0:W2:Y:S04]  /*2270*/  LDS R72, [R6+0xa00] ;  /* 0x000a000006487984 */ /* 0x0000a80000000800 */
[----:B------:R0:W3:Y:S04]  /*2280*/  LDS R73, [R6+0xe00] ;  /* 0x000e000006497984 */ /* 0x0000e80000000800 */
[----:B------:R0:W4:Y:S04]  /*2290*/  LDS R74, [R5+0x100] ;  /* 0x00010000054a7984 */ /* 0x0001280000000800 */
[----:B------:R0:W0:Y:S01]  /*22a0*/  LDS R75, [R5+0x500] ;  /* 0x00050000054b7984 */ /* 0x0000220000000800 */
[----:B-1----:R-:W-:Y:S05]  /*22b0*/  @!P0 BRA `(.L_x_32) ;  /* 0x0000000000048947 */ /* 0x002fea0003800000 */
[----:B------:R-:W-:Y:S01]  /*22c0*/  BPT.TRAP 0x1 ;  /* 0x000000040000795c */ /* 0x000fe20000300000 */
.L_x_32:
[----:B------:R-:W-:Y:S02]  /*22d0*/  UISETP.GT.U32.AND UP0, UPT, UR49, 0x1, UPT ;  /* 0x000000013100788c */ /* 0x000fe4000bf04070 */
[----:B------:R-:W-:-:S04]  /*22e0*/  ULEA UR5, UR4, UR39, 0x3 ;  /* 0x0000002704057291 */ /* 0x000fc8000f8e183f */
[----:B------:R-:W-:Y:S01]  /*22f0*/  UIADD3 UR5, UR5, 0x70, URZ ;  /* 0x0000007005057890 */ /* 0x000fe2000fffe03f */
[----:B------:R-:W-:-:S03]  /*2300*/  PLOP3.LUT P2, PT, PT, PT, UP0, 0x80, 0x0 ;  /* 0x000000000000781c */ /* 0x000fc60003f4f008 */
[----:B------:R-:W-:-:S09]  /*2310*/  UPRMT UR5, URZ, 0x654, UR5 ;  /* 0x000006543f057896 */ /* 0x000fd20008000005 */
[----:B------:R-:W-:Y:S01]  /*2320*/  SYNCS.ARRIVE.TRANS64.RED.A1T0 RZ, [UR5], RZ ;  /* 0x000000ffffff79a7 */ /* 0x000fe20008100405 */
[----:B------:R-:W-:Y:S05]  /*2330*/  @P2 BRA `(.L_x_33) ;  /* 0x0000000000042947 */ /* 0x000fea0003800000 */
[----:B------:R-:W-:Y:S01]  /*2340*/  BPT.TRAP 0x1 ;  /* 0x000000040000795c */ /* 0x000fe20000300000 */
.L_x_33:
[----:B------:R-:W-:Y:S01]  /*2350*/  UIADD3 UR6, UR9, 0x4, URZ ;  /* 0x0000000409067890 */ /* 0x000fe2000fffe03f */
[----:B0-234-:R-:W-:Y:S01]  /*2360*/  WARPGROUP.ARRIVE ;  /* 0x00000000000079c5 */ /* 0x01dfe20000000000 */
[----:B------:R-:W-:Y:S01]  /*2370*/  UMOV UR7, 0x40000040 ;  /* 0x4000004000077882 */ /* 0x000fe20000000000 */
[----:B------:R-:W-:-:S04]  /*2380*/  UIADD3 UR4, UR4, 0x1, URZ ;  /* 0x0000000104047890 */ /* 0x000fc8000fffe03f */
[----:B------:R-:W-:-:S05]  /*2390*/  UISETP.NE.AND UP0, UPT, UR4, 0xe, UPT ;  /* 0x0000000e0400788c */ /* 0x000fca000bf05270 */
[----:B------:R-:W-:Y:S01]  /*23a0*/  HGMMA.64x64x8.F32.TF32 R24, R72, gdesc[UR4], R24, gsb0 ;  /* 0x04e0000448187df0 */ /* 0x000fe20008002818 */
[----:B------:R-:W-:Y:S02]  /*23b0*/  USEL UR4, UR4, URZ, UP0 ;  /* 0x0000003f04047287 */ /* 0x000fe40008000000 */
[----:B------:R-:W-:Y:S02]  /*23c0*/  WARPGROUP.DEPBAR.LE gsb0, 0x0 ;  /* 0x00008000000079c5 */ /* 0x000fe40000010000 */
[----:B------:R0:W1:Y:S04]  /*23d0*/  LDS R76, [R6+0xb00] ;  /* 0x000b0000064c7984 */ /* 0x0000680000000800 */
[----:B------:R0:W2:Y:S04]  /*23e0*/  LDS R77, [R6+0xf00] ;  /* 0x000f0000064d7984 */ /* 0x0000a80000000800 */
[----:B------:R0:W3:Y:S04]  /*23f0*/  LDS R78, [R5+0x200] ;  /* 0x00020000054e7984 */ /* 0x0000e80000000800 */
[----:B------:R0:W4:Y:S01]  /*2400*/  LDS R79, [R5+0x600] ;  /* 0x00060000054f7984 */ /* 0x0001220000000800 */
[----:B------:R-:W-:Y:S05]  /*2410*/  @!P0 BRA `(.L_x_34) ;  /* 0x0000000000048947 */ /* 0x000fea0003800000 */
[----:B------:R-:W-:Y:S01]  /*2420*/  BPT.TRAP 0x1 ;  /* 0x000000040000795c */ /* 0x000fe20000300000 */
.L_x_34:
[----:B0-----:R-:W-:Y:S01]  /*2430*/  IMAD.SHL.U32 R6, R0, 0x800, RZ ;  /* 0x0000080000067824 */ /* 0x001fe200078e00ff */
[----:B------:R-:W-:Y:S03]  /*2440*/  BSSY B0, `(.L_x_35) ;  /* 0x0000009000007945 */ /* 0x000fe60003800000 */
[----:B------:R-:W-:-:S05]  /*2450*/  IMAD.IADD R4, R61, 0x1, R6 ;  /* 0x000000013d047824 */ /* 0x000fca00078e0206 */
[----:B------:R-:W-:-:S05]  /*2460*/  LEA R5, R4, UR39, 0x2 ;  /* 0x0000002704057c11 */ /* 0x000fca000f8e10ff */
[C---:B------:R-:W-:Y:S02]  /*2470*/  VIADD R10, R5.reuse, 0x800 ;  /* 0x00000800050a7836 */ /* 0x040fe40000000000 */
[----:B------:R-:W-:Y:S02]  /*2480*/  VIADD R4, R5, 0x890 ;  /* 0x0000089005047836 */ /* 0x000fe40000000000 */
[----:B------:R-:W-:Y:S01]  /*2490*/  @P3 VIADD R4, R10, 0x70 ;  /* 0x000000700a043836 */ /* 0x000fe20000000000 */
[----:B------:R-:W-:Y:S06]  /*24a0*/  @P1 BRA `(.L_x_36) ;  /* 0x0000000000081947 */ /* 0x000fec0003800000 */
[----:B------:R-:W0:Y:S02]  /*24b0*/  SYNCS.PHASECHK.TRANS64.TRYWAIT P1, [R7+URZ], R8 ;  /* 0x00000008070075a7 */ /* 0x000e24000802017f */
[----:B0-----:R-:W-:Y:S05]  /*24c0*/  @!P1 BRA `(.L_x_37) ;  /* 0x0000004800e49947 */ /* 0x001fea0003800000 */
.L_x_36:
[----:B------:R-:W-:Y:S05]  /*24d0*/  BSYNC B0 ;  /* 0x0000000000007941 */ /* 0x000fea0003800000 */
.L_x_35:
[----:B------:R0:W0:Y:S01]  /*24e0*/  LDS R72, [R5+0x800] ;  /* 0x0008000005487984 */ /* 0x0000220000000800 */
[----:B------:R-:W-:Y:S05]  /*24f0*/  WARPSYNC.ALL ;  /* 0x0000000000007948 */ /* 0x000fea0003800000 */
[----:B------:R0:W0:Y:S04]  /*2500*/  LDS R73, [R5+0xc00] ;  /* 0x000c000005497984 */ /* 0x0000280000000800 */
[----:B------:R0:W0:Y:S04]  /*2510*/  LDS R74, [R4] ;  /* 0x00000000044a7984 */ /* 0x0000280000000800 */
[----:B------:R0:W0:Y:S01]  /*2520*/  LDS R75, [R4+0x400] ;  /* 0x00040000044b7984 */ /* 0x0000220000000800 */
[----:B------:R-:W-:Y:S01]  /*2530*/  UIADD3 UR6, UR9, 0x6, URZ ;  /* 0x0000000609067890 */ /* 0x000fe2000fffe03f */
[----:B-1234-:R-:W-:Y:S01]  /*2540*/  WARPGROUP.ARRIVE ;  /* 0x00000000000079c5 */ /* 0x01efe20000000000 */
[----:B------:R-:W-:Y:S01]  /*2550*/  UMOV UR7, 0x40000040 ;  /* 0x4000004000077882 */ /* 0x000fe20000000000 */
[C---:B------:R-:W-:Y:S01]  /*2560*/  ISETP.GT.AND P1, PT, R3.reuse, 0x2, PT ;  /* 0x000000020300780c */ /* 0x040fe20003f24270 */
[----:B------:R-:W-:Y:S01]  /*2570*/  VIADD R3, R3, 0xffffffff ;  /* 0xffffffff03037836 */ /* 0x000fe20000000000 */
[----:B------:R-:W-:-:S04]  /*2580*/  R2UR UR10, R0 ;  /* 0x00000000000a72ca */ /* 0x000fc800000e0000 */
[----:B------:R-:W-:Y:S03]  /*2590*/  HGMMA.64x64x8.F32.TF32 R24, R76, gdesc[UR4], R24, gsb0 ;  /* 0x04e000044c187df0 */ /* 0x000fe60008002818 */
[----:B------:R-:W-:-:S04]  /*25a0*/  WARPGROUP.DEPBAR.LE gsb0, 0x0 ;  /* 0x00008000000079c5 */ /* 0x000fc80000010000 */
[----:B------:R-:W-:Y:S05]  /*25b0*/  @P1 BRA `(.L_x_38) ;  /* 0xfffffff800a81947 */ /* 0x000fea000383ffff */
.L_x_30:
[----:B0-----:R-:W-:Y:S01]  /*25c0*/  IMAD.MOV.U32 R5, RZ, RZ, 0x40000040 ;  /* 0x40000040ff057424 */ /* 0x001fe200078e00ff */
[----:B------:R-:W-:Y:S01]  /*25d0*/  LEA R4, R0, UR8, 0x9 ;  /* 0x0000000800047c11 */ /* 0x000fe2000f8e48ff */
[----:B------:R-:W-:Y:S01]  /*25e0*/  WARPGROUP.ARRIVE ;  /* 0x00000000000079c5 */ /* 0x000fe20000000000 */
[----:B------:R-:W-:Y:S01]  /*25f0*/  IMAD.IADD R6, R61, 0x1, R6 ;  /* 0x000000013d067824 */ /* 0x000fe200078e0206 */
[----:B------:R-:W-:Y:S01]  /*2600*/  ISETP.NE.AND P1, PT, R68, RZ, PT ;  /* 0x000000ff4400720c */ /* 0x000fe20003f25270 */
[----:B------:R-:W-:Y:S01]  /*2610*/  IMAD.MOV.U32 R7, RZ, RZ, 0x40000040 ;  /* 0x40000040ff077424 */ /* 0x000fe200078e00ff */
[----:B------:R-:W-:Y:S02]  /*2620*/  R2UR UR6, R4 ;  /* 0x00000000040672ca */ /* 0x000fe400000e0000 */
[----:B------:R-:W-:Y:S02]  /*2630*/  R2UR UR7, R5 ;  /* 0x00000000050772ca */ /* 0x000fe400000e0000 */
[----:B------:R-:W-:-:S05]  /*2640*/  LEA R3, R6, UR39, 0x2 ;  /* 0x0000002706037c11 */ /* 0x000fca000f8e10ff */
[C---:B------:R-:W-:Y:S02]  /*2650*/  VIADD R6, R3.reuse, 0x900 ;  /* 0x0000090003067836 */ /* 0x040fe40000000000 */
[----:B------:R-:W-:Y:S02]  /*2660*/  VIADD R0, R3, 0x990 ;  /* 0x0000099003007836 */ /* 0x000fe40000000000 */
[----:B------:R-:W-:Y:S02]  /*2670*/  @P1 VIADD R0, R6, 0x70 ;  /* 0x0000007006001836 */ /* 0x000fe40000000000 */
[----:B------:R-:W-:Y:S01]  /*2680*/  HGMMA.64x64x8.F32.TF32 R24, R72, gdesc[UR4], R24, gsb0 ;  /* 0x04e0000448187df0 */ /* 0x000fe20008002818 */
[----:B------:R-:W-:Y:S01]  /*2690*/  VIADD R6, R4, 0x2 ;  /* 0x0000000204067836 */ /* 0x000fe20000000000 */
[----:B------:R-:W-:-:S04]  /*26a0*/  R2UR UR7, R7 ;  /* 0x00000000070772ca */ /* 0x000fc800000e0000 */
[----:B------:R-:W-:Y:S01]  /*26b0*/  R2UR UR6, R6 ;  /* 0x00000000060672ca */ /* 0x000fe200000e0000 */
[----:B------:R-:W-:Y:S02]  /*26c0*/  WARPGROUP.DEPBAR.LE gsb0, 0x0 ;  /* 0x00008000000079c5 */ /* 0x000fe40000010000 */
[----:B------:R-:W-:Y:S04]  /*26d0*/  LDS R72, [R3+0x900] ;  /* 0x0009000003487984 */ /* 0x000fe80000000800 */
[----:B------:R-:W-:Y:S04]  /*26e0*/  LDS R73, [R3+0xd00] ;  /* 0x000d000003497984 */ /* 0x000fe80000000800 */
[----:B------:R-:W-:Y:S04]  /*26f0*/  LDS R74, [R0] ;  /* 0x00000000004a7984 */ /* 0x000fe80000000800 */
[----:B------:R-:W0:Y:S02]  /*2700*/  LDS R75, [R0+0x400] ;  /* 0x00040000004b7984 */ /* 0x000e240000000800 */
[----:B0-----:R-:W-:-:S06]  /*2710*/  WARPGROUP.ARRIVE ;  /* 0x00000000000079c5 */ /* 0x001fcc0000000000 */
[----:B------:R-:W-:Y:S03]  /*2720*/  HGMMA.64x64x8.F32.TF32 R24, R72, gdesc[UR4], R24, gsb0 ;  /* 0x04e0000448187df0 */ /* 0x000fe60008002818 */
[----:B------:R-:W-:Y:S02]  /*2730*/  WARPGROUP.DEPBAR.LE gsb0, 0x0 ;  /* 0x00008000000079c5 */ /* 0x000fe40000010000 */
[----:B------:R0:W1:Y:S04]  /*2740*/  LDS R72, [R3+0xa00] ;  /* 0x000a000003487984 */ /* 0x0000680000000800 */
[----:B------:R0:W2:Y:S04]  /*2750*/  LDS R73, [R3+0xe00] ;  /* 0x000e000003497984 */ /* 0x0000a80000000800 */
[----:B------:R0:W3:Y:S04]  /*2760*/  LDS R74, [R0+0x100] ;  /* 0x00010000004a7984 */ /* 0x0000e80000000800 */
[----:B------:R0:W4:Y:S01]  /*2770*/  LDS R75, [R0+0x500] ;  /* 0x00050000004b7984 */ /* 0x0001220000000800 */
[----:B------:R-:W-:Y:S05]  /*2780*/  @!P0 BRA `(.L_x_39) ;  /* 0x0000000000048947 */ /* 0x000fea0003800000 */
[----:B------:R-:W-:Y:S01]  /*2790*/  BPT.TRAP 0x1 ;  /* 0x000000040000795c */ /* 0x000fe20000300000 */
.L_x_39:
        /* <DEDUP_REMOVED lines=8> */
.L_x_40:
[C---:B------:R-:W-:Y:S01]  /*2820*/  VIADD R6, R4.reuse, 0x4 ;  /* 0x0000000404067836 */ /* 0x040fe20000000000 */
[----:B-1234-:R-:W-:Y:S01]  /*2830*/  WARPGROUP.ARRIVE ;  /* 0x00000000000079c5 */ /* 0x01efe20000000000 */
[----:B------:R-:W-:Y:S02]  /*2840*/  IMAD.MOV.U32 R7, RZ, RZ, 0x40000040 ;  /* 0x40000040ff077424 */ /* 0x000fe400078e00ff */
[----:B------:R-:W-:Y:S01]  /*2850*/  VIADD R4, R4, 0x6 ;  /* 0x0000000604047836 */ /* 0x000fe20000000000 */
[----:B------:R-:W-:Y:S01]  /*2860*/  R2UR UR6, R6 ;  /* 0x00000000060672ca */ /* 0x000fe200000e0000 */
[----:B------:R-:W-:Y:S01]  /*2870*/  IMAD.MOV.U32 R5, RZ, RZ, 0x40000040 ;  /* 0x40000040ff057424 */ /* 0x000fe200078e00ff */
[----:B------:R-:W-:-:S13]  /*2880*/  R2UR UR7, R7 ;  /* 0x00000000070772ca */ /* 0x000fda00000e0000 */
[----:B------:R-:W-:Y:S01]  /*2890*/  HGMMA.64x64x8.F32.TF32 R24, R72, gdesc[UR4], R24, gsb0 ;  /* 0x04e0000448187df0 */ /* 0x000fe20008002818 */
[----:B------:R-:W-:Y:S02]  /*28a0*/  R2UR UR6, R4 ;  /* 0x00000000040672ca */ /* 0x000fe400000e0000 */
[----:B------:R-:W-:Y:S01]  /*28b0*/  R2UR UR7, R5 ;  /* 0x00000000050772ca */ /* 0x000fe200000e0000 */
[----:B------:R-:W-:Y:S02]  /*28c0*/  WARPGROUP.DEPBAR.LE gsb0, 0x0 ;  /* 0x00008000000079c5 */ /* 0x000fe40000010000 */
[----:B------:R-:W-:Y:S04]  /*28d0*/  LDS R76, [R3+0xb00] ;  /* 0x000b0000034c7984 */ /* 0x000fe80000000800 */
[----:B------:R-:W-:Y:S04]  /*28e0*/  LDS R77, [R3+0xf00] ;  /* 0x000f0000034d7984 */ /* 0x000fe80000000800 */
[----:B------:R-:W-:Y:S04]  /*28f0*/  LDS R78, [R0+0x200] ;  /* 0x00020000004e7984 */ /* 0x000fe80000000800 */
[----:B------:R-:W1:Y:S02]  /*2900*/  LDS R79, [R0+0x600] ;  /* 0x00060000004f7984 */ /* 0x000e640000000800 */
[----:B-1----:R-:W-:-:S06]  /*2910*/  WARPGROUP.ARRIVE ;  /* 0x00000000000079c5 */ /* 0x002fcc0000000000 */
[----:B------:R-:W-:Y:S03]  /*2920*/  HGMMA.64x64x8.F32.TF32 R24, R76, gdesc[UR4], R24, gsb0 ;  /* 0x04e000044c187df0 */ /* 0x000fe60008002818 */
[----:B------:R-:W-:Y:S02]  /*2930*/  WARPGROUP.DEPBAR.LE gsb0, 0x0 ;  /* 0x00008000000079c5 */ /* 0x000fe40000010000 */
.L_x_26:
[----:B------:R2:W-:Y:S01]  /*2940*/  SYNCS.ARRIVE.TRANS64.A1T0 RZ, [R62+UR42], RZ ;  /* 0x000000ff3eff79a7 */ /* 0x0005e2000810002a */
[----:B------:R-:W-:Y:S05]  /*2950*/  @!P0 BRA `(.L_x_41) ;  /* 0x0000000000048947 */ /* 0x000fea0003800000 */
[----:B------:R-:W-:Y:S01]  /*2960*/  BPT.TRAP 0x1 ;  /* 0x000000040000795c */ /* 0x000fe20000300000 */
.L_x_41:
[----:B------:R-:W-:Y:S02]  /*2970*/  UIADD3 UR6, UR41, UR36, URZ ;  /* 0x0000002429067290 */ /* 0x000fe4000fffe03f */
[----:B------:R-:W-:Y:S02]  /*2980*/  UISETP.GT.U32.AND UP0, UPT, UR49, 0x1, UPT ;  /* 0x000000013100788c */ /* 0x000fe4000bf04070 */
[----:B------:R-:W-:-:S04]  /*2990*/  USHF.R.U32.HI UR4, URZ, 0x1, UR6 ;  /* 0x000000013f047899 */ /* 0x000fc80008011606 */
[----:B------:R-:W-:Y:S01]  /*29a0*/  UIMAD.WIDE.U32 UR4, UR4, -0x6db6db6d, URZ ;  /* 0x92492493040478a5 */ /* 0x000fe2000f8e003f */
[----:B------:R-:W-:-:S03]  /*29b0*/  PLOP3.LUT P0, PT, PT, PT, UP0, 0x80, 0x0 ;  /* 0x000000000000781c */ /* 0x000fc60003f0f008 */
[----:B------:R-:W-:-:S04]  /*29c0*/  USHF.R.U32.HI UR4, URZ, 0x2, UR5 ;  /* 0x000000023f047899 */ /* 0x000fc80008011605 */
[----:B------:R-:W-:-:S04]  /*29d0*/  UIMAD UR6, UR4, -0xe, UR6 ;  /* 0xfffffff2040678a4 */ /* 0x000fc8000f8e0206 */
[----:B------:R-:W-:-:S04]  /*29e0*/  ULEA UR6, UR6, UR39, 0x3 ;  /* 0x0000002706067291 */ /* 0x000fc8000f8e183f */
[----:B------:R-:W-:-:S04]  /*29f0*/  UIADD3 UR6, UR6, 0x70, URZ ;  /* 0x0000007006067890 */ /* 0x000fc8000fffe03f */
[----:B------:R-:W-:-:S09]  /*2a00*/  UPRMT UR6, URZ, 0x654, UR6 ;  /* 0x000006543f067896 */ /* 0x000fd20008000006 */
[----:B------:R-:W-:Y:S01]  /*2a10*/  SYNCS.ARRIVE.TRANS64.RED.A1T0 RZ, [UR6], RZ ;  /* 0x000000ffffff79a7 */ /* 0x000fe20008100406 */
[----:B------:R-:W-:Y:S05]  /*2a20*/  @P0 BRA `(.L_x_42) ;  /* 0x0000000000040947 */ /* 0x000fea0003800000 */
[----:B------:R-:W-:Y:S01]  /*2a30*/  BPT.TRAP 0x1 ;  /* 0x000000040000795c */ /* 0x000fe20000300000 */
.L_x_42:
[----:B0-----:R-:W-:Y:S01]  /*2a40*/  SHF.L.U32 R0, R65, 0x1f, RZ ;  /* 0x0000001f41007819 */ /* 0x001fe200000006ff */
[----:B------:R-:W-:Y:S01]  /*2a50*/  UIADD3 UR36, UR43, UR36, URZ ;  /* 0x000000242b247290 */ /* 0x000fe2000fffe03f */
[----:B------:R-:W0:Y:S01]  /*2a60*/  LDC R11, c[0x0][0x288] ;  /* 0x0000a200ff0b7b82 */ /* 0x000e220000000800 */
[----:B------:R-:W-:Y:S01]  /*2a70*/  UISETP.GE.U32.AND UP1, UPT, UR43, 0xe, UPT ;  /* 0x0000000e2b00788c */ /* 0x000fe2000bf26070 */
[----:B------:R-:W-:Y:S01]  /*2a80*/  IMAD.SHL.U32 R8, R60, 0x2, RZ ;  /* 0x000000023c087824 */ /* 0x000fe200078e00ff */
[----:B------:R-:W-:Y:S02]  /*2a90*/  UISETP.GT.U32.AND UP0, UPT, UR36, 0xd, UPT ;  /* 0x0000000d2400788c */ /* 0x000fe4000bf04070 */
[----:B------:R-:W-:Y:S02]  /*2aa0*/  USHF.R.U32.HI UR4, URZ, 0x1, UR36 ;  /* 0x000000013f047899 */ /* 0x000fe40008011624 */
[----:B------:R-:W-:Y:S01]  /*2ab0*/  UISETP.LT.U32.AND UP0, UPT, UR43, 0xe, UP0 ;  /* 0x0000000e2b00788c */ /* 0x000fe20008701070 */
[----:B------:R-:W3:Y:S01]  /*2ac0*/  SYNCS.PHASECHK.TRANS64.TRYWAIT P0, [R67+UR40+0x10], R0 ;  /* 0x00001000430075a7 */ /* 0x000ee20008000168 */
[----:B------:R-:W-:Y:S01]  /*2ad0*/  UIMAD.WIDE.U32 UR4, UR4, -0x6db6db6d, URZ ;  /* 0x92492493040478a5 */ /* 0x000fe2000f8e003f */
[----:B------:R-:W-:Y:S01]  /*2ae0*/  SHF.R.S32.HI R9, RZ, 0x1f, R8 ;  /* 0x0000001fff097819 */ /* 0x000fe20000011408 */
[----:B------:R-:W-:-:S02]  /*2af0*/  USEL UR6, URZ, 0x1, !UP0 ;  /* 0x000000013f067887 */ /* 0x000fc4000c000000 */
[----:B------:R-:W-:Y:S02]  /*2b00*/  USHF.R.U32.HI UR4, URZ, 0x2, UR5 ;  /* 0x000000023f047899 */ /* 0x000fe40008011605 */
[----:B------:R-:W-:Y:S02]  /*2b10*/  ULOP3.LUT UR37, UR37, UR6, URZ, 0x3c, !UPT ;  /* 0x0000000625257292 */ /* 0x000fe4000f8e3c3f */
[----:B------:R-:W-:Y:S02]  /*2b20*/  UIMAD UR36, UR4, -0xe, UR36 ;  /* 0xfffffff2042478a4 */ /* 0x000fe4000f8e0224 */
[----:B------:R-:W-:Y:S01]  /*2b30*/  @UP1 ULOP3.LUT UR37, UR37, 0x1, UR4, 0x78, !UPT ;  /* 0x0000000125251892 */ /* 0x000fe2000f8e7804 */
[----:B0--3--:R-:W-:Y:S11]  /*2b40*/  @!P0 BRA `(.L_x_43) ;  /* 0x0000004400588947 */ /* 0x009ff60003800000 */
.L_x_147:
[----:B------:R-:W-:Y:S01]  /*2b50*/  IMAD.SHL.U32 R7, R22, 0x40, RZ ;  /* 0x0000004016077824 */ /* 0x000fe200078e00ff */
[----:B------:R-:W-:Y:S01]  /*2b60*/  ULDC UR6, c[0x0][0x284] ;  /* 0x0000a10000067ab9 */ /* 0x000fe20000000800 */
[----:B------:R-:W-:Y:S01]  /*2b70*/  IMAD.SHL.U32 R14, R18, 0x40, RZ ;  /* 0x00000040120e7824 */ /* 0x000fe200078e00ff */
[----:B------:R-:W-:Y:S01]  /*2b80*/  SHF.R.S32.HI R13, RZ, 0x1f, R19 ;  /* 0x0000001fff0d7819 */ /* 0x000fe20000011413 */
[----:B------:R-:W-:Y:S01]  /*2b90*/  ULDC.64 UR4, c[0x0][0x5d0] ;  /* 0x0001740000047ab9 */ /* 0x000fe20000000a00 */
[----:B------:R-:W-:Y:S01]  /*2ba0*/  ISETP.GE.AND P0, PT, R7, UR6, PT ;  /* 0x0000000607007c0c */ /* 0x000fe2000bf06270 */
[----:B------:R-:W-:Y:S01]  /*2bb0*/  IMAD.WIDE.U32 R4, R19, UR4, R8 ;  /* 0x0000000413047c25 */ /* 0x000fe2000f8e0008 */
[----:B------:R-:W-:Y:S02]  /*2bc0*/  SHF.R.S32.HI R15, RZ, 0x1f, R14 ;  /* 0x0000001fff0f7819 */ /* 0x000fe4000001140e */
[C---:B------:R-:W-:Y:S01]  /*2bd0*/  ISETP.GE.OR P0, PT, R14.reuse, R11, P0 ;  /* 0x0000000b0e00720c */ /* 0x040fe20000706670 */
[----:B0-----:R-:W-:Y:S01]  /*2be0*/  IMAD R0, R13, UR4, RZ ;  /* 0x000000040d007c24 */ /* 0x001fe2000f8e02ff */
[----:B-1----:R-:W-:-:S03]  /*2bf0*/  IADD3 R4, P1, R14, R4, RZ ;  /* 0x000000040e047210 */ /* 0x002fc60007f3e0ff */
[----:B------:R-:W-:-:S05]  /*2c00*/  IMAD R3, R19, UR5, R0 ;  /* 0x0000000513037c24 */ /* 0x000fca000f8e0200 */
[----:B------:R-:W-:-:S03]  /*2c10*/  IADD3.X R5, R15, R5, R3, P1, !PT ;  /* 0x000000050f057210 */ /* 0x000fc60000ffe403 */
[----:B------:R-:W-:Y:S05]  /*2c20*/  @P0 BRA `(.L_x_44) ;  /* 0x0000002000680947 */ /* 0x000fea0003800000 */
[----:B------:R-:W0:Y:S01]  /*2c30*/  LDC.64 R70, c[0x0][0x5c8] ;  /* 0x00017200ff467b82 */ /* 0x000e220000000a00 */
[----:B-----5:R-:W-:Y:S01]  /*2c40*/  FSETP.NEU.AND P0, PT, R57, RZ, PT ;  /* 0x000000ff3900720b */ /* 0x020fe20003f0d000 */
[----:B------:R-:W-:Y:S01]  /*2c50*/  IMAD R3, R60, -0x2, R11 ;  /* 0xfffffffe3c037824 */ /* 0x000fe200078e020b */
[----:B------:R-:W-:Y:S01]  /*2c60*/  BSSY B0, `(.L_x_44) ;  /* 0x0000216000007945 */ /* 0x000fe20003800000 */
[----:B------:R-:W-:-:S04]  /*2c70*/  IMAD.WIDE R22, R22, 0x40, R58 ;  /* 0x0000004016167825 */ /* 0x000fc800078e023a */
[----:B------:R-:W-:Y:S02]  /*2c80*/  IMAD.IADD R3, R3, 0x1, -R14 ;  /* 0x0000000103037824 */ /* 0x000fe400078e0a0e */
[----:B------:R-:W-:-:S03]  /*2c90*/  IMAD.IADD R0, R64, 0x1, -R7 ;  /* 0x0000000140007824 */ /* 0x000fc600078e0a07 */
[----:B------:R-:W-:-:S04]  /*2ca0*/  ISETP.GT.AND P3, PT, R3, RZ, PT ;  /* 0x000000ff0300720c */ /* 0x000fc80003f64270 */
[----:B------:R-:W-:Y:S01]  /*2cb0*/  ISETP.GT.AND P2, PT, R0, RZ, P3 ;  /* 0x000000ff0000720c */ /* 0x000fe20001f44270 */
[-C--:B0-----:R-:W-:Y:S02]  /*2cc0*/  IMAD R6, R23, R70.reuse, RZ ;  /* 0x0000004617067224 */ /* 0x081fe400078e02ff */
[----:B------:R-:W-:-:S04]  /*2cd0*/  IMAD.WIDE.U32 R66, R22, R70, R4 ;  /* 0x0000004616427225 */ /* 0x000fc800078e0004 */
[----:B------:R-:W-:-:S04]  /*2ce0*/  IMAD R5, R22, R71, R6 ;  /* 0x0000004716057224 */ /* 0x000fc800078e0206 */
[----:B------:R-:W-:Y:S01]  /*2cf0*/  IMAD.IADD R7, R67, 0x1, R5 ;  /* 0x0000000143077824 */ /* 0x000fe200078e0205 */
[----:B------:R-:W-:Y:S06]  /*2d00*/  @!P0 BRA `(.L_x_45) ;  /* 0x0000001400d48947 */ /* 0x000fec0003800000 */
[----:B------:R-:W0:Y:S01]  /*2d10*/  LDC.64 R72, c[0x0][0x5b8] ;  /* 0x00016e00ff487b82 */ /* 0x000e220000000a00 */
[----:B------:R-:W-:-:S07]  /*2d20*/  ULDC.64 UR4, c[0x0][0x5c0] ;  /* 0x0001700000047ab9 */ /* 0x000fce0000000a00 */
[----:B------:R-:W1:Y:S08]  /*2d30*/  LDC.64 R74, c[0x0][0x5b0] ;  /* 0x00016c00ff4a7b82 */ /* 0x000e700000000a00 */
[----:B------:R-:W3:Y:S01]  /*2d40*/  LDC.64 R76, c[0x0][0x5a8] ;  /* 0x00016a00ff4c7b82 */ /* 0x000ee20000000a00 */
[-C--:B0-----:R-:W-:Y:S02]  /*2d50*/  IMAD R6, R13, R72.reuse, RZ ;  /* 0x000000480d067224 */ /* 0x081fe400078e02ff */
[----:B------:R-:W-:-:S04]  /*2d60*/  IMAD.WIDE.U32 R4, R19, R72, R8 ;  /* 0x0000004813047225 */ /* 0x000fc800078e0008 */
[----:B------:R-:W-:Y:S01]  /*2d70*/  IMAD R67, R19, R73, R6 ;  /* 0x0000004913437224 */ /* 0x000fe200078e0206 */
[----:B------:R-:W-:Y:S01]  /*2d80*/  IADD3 R10, P0, R14, R4, RZ ;  /* 0x000000040e0a7210 */ /* 0x000fe20007f1e0ff */
[----:B-1----:R-:W-:-:S03]  /*2d90*/  IMAD R4, R23, R74, RZ ;  /* 0x0000004a17047224 */ /* 0x002fc600078e02ff */
[----:B------:R-:W-:Y:S01]  /*2da0*/  IADD3.X R11, R15, R5, R67, P0, !PT ;  /* 0x000000050f0b7210 */ /* 0x000fe200007fe443 */
[C---:B------:R-:W-:Y:S02]  /*2db0*/  IMAD R69, R22.reuse, R75, R4 ;  /* 0x0000004b16457224 */ /* 0x040fe400078e0204 */
[----:B------:R-:W-:-:S04]  /*2dc0*/  IMAD.WIDE.U32 R4, R22, R74, R10 ;  /* 0x0000004a16047225 */ /* 0x000fc800078e000a */
[----:B------:R-:W-:Y:S01]  /*2dd0*/  IMAD.IADD R5, R5, 0x1, R69 ;  /* 0x0000000105057824 */ /* 0x000fe200078e0245 */
[----:B---3--:R-:W-:-:S04]  /*2de0*/  LEA R12, P0, R4, R76, 0x2 ;  /* 0x0000004c040c7211 */ /* 0x008fc800078010ff */
[----:B------:R-:W-:-:S05]  /*2df0*/  LEA.HI.X R13, R4, R77, R5, 0x2, P0 ;  /* 0x0000004d040d7211 */ /* 0x000fca00000f1405 */
[----:B------:R0:W3:Y:S01]  /*2e00*/  @P2 LDG.E.LTC128B R18, desc[UR50][R12.64] ;  /* 0x000000320c122981 */ /* 0x0000e2000c1e1920 */
[----:B------:R-:W-:Y:S01]  /*2e10*/  IMAD.WIDE.U32 R4, R22, R74, R14 ;  /* 0x0000004a16047225 */ /* 0x000fe200078e000e */
[----:B------:R-:W-:Y:S01]  /*2e20*/  LEA R6, P1, R66, UR4, 0x2 ;  /* 0x0000000442067c11 */ /* 0x000fe2000f8210ff */
[----:B------:R-:W-:Y:S01]  /*2e30*/  BSSY B1, `(.L_x_46) ;  /* 0x0000014000017945 */ /* 0x000fe20003800000 */
[----:B------:R-:W-:Y:S02]  /*2e40*/  IADD3 R20, P0, R8, R4, RZ ;  /* 0x0000000408147210 */ /* 0x000fe40007f1e0ff */
[----:B------:R-:W-:Y:S02]  /*2e50*/  LEA.HI.X R7, R66, UR5, R7, 0x2, P1 ;  /* 0x0000000542077c11 */ /* 0x000fe400088f1407 */
[----:B------:R-:W-:Y:S01]  /*2e60*/  IADD3.X R21, R9, R69, R5, P0, !PT ;  /* 0x0000004509157210 */ /* 0x000fe200007fe405 */
[----:B0-----:R-:W-:Y:S01]  /*2e70*/  IMAD.SHL.U32 R12, R74, 0x8, RZ ;  /* 0x000000084a0c7824 */ /* 0x001fe200078e00ff */
[----:B------:R-:W-:-:S02]  /*2e80*/  ISETP.GT.AND P0, PT, R3, 0x1, PT ;  /* 0x000000010300780c */ /* 0x000fc40003f04270 */
[----:B------:R-:W-:Y:S01]  /*2e90*/  SHF.L.U64.HI R13, R74, 0x3, R75 ;  /* 0x000000034a0d7819 */ /* 0x000fe2000001024b */
[----:B------:R-:W-:Y:S01]  /*2ea0*/  IMAD.WIDE.U32 R20, R19, R72, R20 ;  /* 0x0000004813147225 */ /* 0x000fe200078e0014 */
[----:B------:R-:W-:-:S03]  /*2eb0*/  ISETP.GT.AND P1, PT, R0, RZ, P0 ;  /* 0x000000ff0000720c */ /* 0x000fc60000724270 */
[----:B------:R-:W-:Y:S01]  /*2ec0*/  IMAD.WIDE.U32 R22, R22, R74, R12 ;  /* 0x0000004a16167225 */ /* 0x000fe200078e000c */
[----:B---3--:R-:W-:-:S05]  /*2ed0*/  LOP3.LUT R4, R18, 0xffffe000, RZ, 0xc0, !PT ;  /* 0xffffe00012047812 */ /* 0x008fca00078ec0ff */
[----:B------:R-:W-:Y:S01]  /*2ee0*/  FMUL R5, R4, R57 ;  /* 0x0000003904057220 */ /* 0x000fe20000400000 */
[----:B------:R-:W-:-:S03]  /*2ef0*/  LEA R4, P4, R20, R76, 0x2 ;  /* 0x0000004c14047211 */ /* 0x000fc600078810ff */
[----:B------:R-:W-:Y:S01]  /*2f00*/  FFMA R73, R24, R56, R5 ;  /* 0x0000003818497223 */ /* 0x000fe20000000005 */
[----:B------:R-:W-:-:S04]  /*2f10*/  IMAD.IADD R5, R67, 0x1, R21 ;  /* 0x0000000143057824 */ /* 0x000fc800078e0215 */
[----:B------:R-:W-:Y:S02]  /*2f20*/  F2FP.TF32.F32.PACK_B R73, R73 ;  /* 0x00000049ff49723e */ /* 0x000fe400024050ff */
[----:B------:R-:W-:-:S03]  /*2f30*/  LEA.HI.X R5, R20, R77, R5, 0x2, P4 ;  /* 0x0000004d14057211 */ /* 0x000fc600020f1405 */
[----:B------:R0:W-:Y:S01]  /*2f40*/  @P2 STG.E desc[UR50][R6.64], R73 ;  /* 0x0000004906002986 */ /* 0x0001e2000c101932 */
[----:B------:R-:W-:Y:S05]  /*2f50*/  @!P1 BRA `(.L_x_47) ;  /* 0x0000000000049947 */ /* 0x000fea0003800000 */
[----:B------:R1:W5:Y:S02]  /*2f60*/  LDG.E.LTC128B R18, desc[UR50][R4.64+0x4] ;  /* 0x0000043204127981 */ /* 0x000364000c1e1920 */
.L_x_47:
[----:B------:R-:W-:Y:S05]  /*2f70*/  BSYNC B1 ;  /* 0x0000000000017941 */ /* 0x000fea0003800000 */
.L_x_46:
[----:B-----5:R-:W-:Y:S01]  /*2f80*/  LOP3.LUT R12, R18, 0xffffe000, RZ, 0xc0, !PT ;  /* 0xffffe000120c7812 */ /* 0x020fe200078ec0ff */
[----:B------:R-:W-:Y:S01]  /*2f90*/  IMAD.IADD R69, R69, 0x1, R23 ;  /* 0x0000000145457824 */ /* 0x000fe200078e0217 */
[----:B------:R-:W-:Y:S02]  /*2fa0*/  IADD3 R10, P2, R10, R22, RZ ;  /* 0x000000160a0a7210 */ /* 0x000fe40007f5e0ff */
[----:B------:R-:W-:Y:S01]  /*2fb0*/  ISETP.GT.AND P3, PT, R0, 0x8, P3 ;  /* 0x000000080000780c */ /* 0x000fe20001f64270 */
[----:B------:R-:W-:Y:S02]  /*2fc0*/  FMUL R12, R12, R57 ;  /* 0x000000390c0c7220 */ /* 0x000fe40000400000 */
[----:B------:R-:W-:Y:S02]  /*2fd0*/  IMAD.X R11, R69, 0x1, R11, P2 ;  /* 0x00000001450b7824 */ /* 0x000fe400010e060b */
[----:B------:R-:W-:Y:S01]  /*2fe0*/  FFMA R25, R25, R56, R12 ;  /* 0x0000003819197223 */ /* 0x000fe2000000000c */
[----:B------:R-:W-:-:S04]  /*2ff0*/  LEA R12, P2, R10, R76, 0x2 ;  /* 0x0000004c0a0c7211 */ /* 0x000fc800078410ff */
[----:B------:R-:W-:Y:S02]  /*3000*/  F2FP.TF32.F32.PACK_B R25, R25 ;  /* 0x00000019ff19723e */ /* 0x000fe400024050ff */
[----:B------:R-:W-:-:S03]  /*3010*/  LEA.HI.X R13, R10, R77, R11, 0x2, P2 ;  /* 0x0000004d0a0d7211 */ /* 0x000fc600010f140b */
[----:B------:R3:W-:Y:S04]  /*3020*/  @P1 STG.E desc[UR50][R6.64+0x4], R25 ;  /* 0x0000041906001986 */ /* 0x0007e8000c101932 */
[----:B------:R-:W4:Y:S01]  /*3030*/  @P3 LDG.E.LTC128B R18, desc[UR50][R12.64] ;  /* 0x000000320c123981 */ /* 0x000f22000c1e1920 */
[----:B------:R-:W-:Y:S01]  /*3040*/  IADD3 R14, P1, P2, R8, R22, R14 ;  /* 0x00000016080e7210 */ /* 0x000fe20007a3e00e */
[----:B------:R-:W-:Y:S01]  /*3050*/  BSSY B1, `(.L_x_48) ;  /* 0x0000011000017945 */ /* 0x000fe20003800000 */
[C---:B------:R-:W-:Y:S02]  /*3060*/  SHF.L.U64.HI R11, R70.reuse, 0x5, R71 ;  /* 0x00000005460b7819 */ /* 0x040fe40000010247 */
[----:B------:R-:W-:Y:S02]  /*3070*/  IADD3.X R15, R9, R69, R15, P1, P2 ;  /* 0x00000045090f7210 */ /* 0x000fe40000fe440f */
[----:B------:R-:W-:-:S02]  /*3080*/  LEA R10, P1, R70, R6, 0x5 ;  /* 0x00000006460a7211 */ /* 0x000fc400078228ff */
[----:B------:R-:W-:Y:S01]  /*3090*/  ISETP.GT.AND P0, PT, R0, 0x8, P0 ;  /* 0x000000080000780c */ /* 0x000fe20000704270 */
[----:B------:R-:W-:-:S04]  /*30a0*/  IMAD.WIDE.U32 R14, R19, R72, R14 ;  /* 0x00000048130e7225 */ /* 0x000fc800078e000e */
[----:B------:R-:W-:Y:S01]  /*30b0*/  IMAD.X R11, R11, 0x1, R7, P1 ;  /* 0x000000010b0b7824 */ /* 0x000fe200008e0607 */
[----:B----4-:R-:W-:-:S05]  /*30c0*/  LOP3.LUT R8, R18, 0xffffe000, RZ, 0xc0, !PT ;  /* 0xffffe00012087812 */ /* 0x010fca00078ec0ff */
        /* <DEDUP_REMOVED lines=9> */
.L_x_49:
[----:B------:R-:W-:Y:S05]  /*3160*/  BSYNC B1 ;  /* 0x0000000000017941 */ /* 0x000fea0003800000 */
.L_x_48:
[----:B-----5:R-:W-:Y:S01]  /*3170*/  LOP3.LUT R12, R18, 0xffffe000, RZ, 0xc0, !PT ;  /* 0xffffe000120c7812 */ /* 0x020fe200078ec0ff */
[----:B------:R-:W-:Y:S01]  /*3180*/  BSSY B1, `(.L_x_50) ;  /* 0x0000009000017945 */ /* 0x000fe20003800000 */
[----:B------:R-:W-:-:S03]  /*3190*/  ISETP.GT.AND P1, PT, R3, 0x8, PT ;  /* 0x000000080300780c */ /* 0x000fc60003f24270 */
[----:B------:R-:W-:Y:S01]  /*31a0*/  FMUL R12, R12, R57 ;  /* 0x000000390c0c7220 */ /* 0x000fe20000400000 */
[----:B------:R-:W-:-:S03]  /*31b0*/  ISETP.GT.AND P2, PT, R0, RZ, P1 ;  /* 0x000000ff0000720c */ /* 0x000fc60000f44270 */
[----:B------:R-:W-:-:S05]  /*31c0*/  FFMA R27, R27, R56, R12 ;  /* 0x000000381b1b7223 */ /* 0x000fca000000000c */
[----:B------:R-:W-:-:S05]  /*31d0*/  F2FP.TF32.F32.PACK_B R27, R27 ;  /* 0x0000001bff1b723e */ /* 0x000fca00024050ff */
[----:B------:R0:W-:Y:S01]  /*31e0*/  @P0 STG.E desc[UR50][R10.64+0x4], R27 ;  /* 0x0000041b0a000986 */ /* 0x0001e2000c101932 */
[----:B------:R-:W-:Y:S05]  /*31f0*/  @!P2 BRA `(.L_x_51) ;  /* 0x000000000004a947 */ /* 0x000fea0003800000 */
[----:B------:R0:W5:Y:S02]  /*3200*/  LDG.E.LTC128B R18, desc[UR50][R4.64+0x20] ;  /* 0x0000203204127981 */ /* 0x000164000c1e1920 */
.L_x_51:
[----:B------:R-:W-:Y:S05]  /*3210*/  BSYNC B1 ;  /* 0x0000000000017941 */ /* 0x000fea0003800000 */
.L_x_50:
        /* <DEDUP_REMOVED lines=10> */
.L_x_53:
[----:B------:R-:W-:Y:S05]  /*32c0*/  BSYNC B1 ;  /* 0x0000000000017941 */ /* 0x000fea0003800000 */
.L_x_52:
[----:B-----5:R-:W-:Y:S01]  /*32d0*/  LOP3.LUT R12, R18, 0xffffe000, RZ, 0xc0, !PT ;  /* 0xffffe000120c7812 */ /* 0x020fe200078ec0ff */
[----:B------:R-:W-:Y:S01]  /*32e0*/  BSSY B1, `(.L_x_54) ;  /* 0x0000008000017945 */ /* 0x000fe20003800000 */
[----:B------:R-:W-:-:S03]  /*32f0*/  ISETP.GT.AND P1, PT, R0, 0x8, P1 ;  /* 0x000000080000780c */ /* 0x000fc60000f24270 */
[----:B------:R-:W-:-:S04]  /*3300*/  FMUL R12, R12, R57 ;  /* 0x000000390c0c7220 */ /* 0x000fc80000400000 */
[----:B------:R-:W-:-:S05]  /*3310*/  FFMA R29, R29, R56, R12 ;  /* 0x000000381d1d7223 */ /* 0x000fca000000000c */
[----:B------:R-:W-:-:S05]  /*3320*/  F2FP.TF32.F32.PACK_B R29, R29 ;  /* 0x0000001dff1d723e */ /* 0x000fca00024050ff */
[----:B------:R0:W-:Y:S01]  /*3330*/  @P3 STG.E desc[UR50][R6.64+0x24], R29 ;  /* 0x0000241d06003986 */ /* 0x0001e2000c101932 */
[----:B------:R-:W-:Y:S05]  /*3340*/  @!P1 BRA `(.L_x_55) ;  /* 0x0000000000049947 */ /* 0x000fea0003800000 */
[----:B------:R0:W5:Y:S02]  /*3350*/  LDG.E.LTC128B R18, desc[UR50][R8.64+0x20] ;  /* 0x0000203208127981 */ /* 0x000164000c1e1920 */
.L_x_55:
[----:B------:R-:W-:Y:S05]  /*3360*/  BSYNC B1 ;  /* 0x0000000000017941 */ /* 0x000fea0003800000 */
.L_x_54:
[----:B-----5:R-:W-:Y:S01]  /*3370*/  LOP3.LUT R12, R18, 0xffffe000, RZ, 0xc0, !PT ;  /* 0xffffe000120c7812 */ /* 0x020fe200078ec0ff */
[----:B------:R-:W-:Y:S01]  /*3380*/  BSSY B1, `(.L_x_56) ;  /* 0x0000008000017945 */ /* 0x000fe20003800000 */
[----:B------:R-:W-:-:S03]  /*3390*/  ISETP.GT.AND P0, PT, R0, 0x8, P0 ;  /* 0x000000080000780c */ /* 0x000fc60000704270 */
[----:B0-----:R-:W-:-:S04]  /*33a0*/  FMUL R13, R12, R57 ;  /* 0x000000390c0d7220 */ /* 0x001fc80000400000 */
[----:B------:R-:W-:-:S05]  /*33b0*/  FFMA R13, R30, R56, R13 ;  /* 0x000000381e0d7223 */ /* 0x000fca000000000d */
[----:B------:R-:W-:-:S05]  /*33c0*/  F2FP.TF32.F32.PACK_B R13, R13 ;  /* 0x0000000dff0d723e */ /* 0x000fca00024050ff */
[----:B------:R0:W-:Y:S01]  /*33d0*/  @P1 STG.E desc[UR50][R10.64+0x20], R13 ;  /* 0x0000200d0a001986 */ /* 0x0001e2000c101932 */
[----:B------:R-:W-:Y:S05]  /*33e0*/  @!P0 BRA `(.L_x_57) ;  /* 0x0000000000048947 */ /* 0x000fea0003800000 */
[----:B------:R0:W5:Y:S02]  /*33f0*/  LDG.E.LTC128B R18, desc[UR50][R8.64+0x24] ;  /* 0x0000243208127981 */ /* 0x000164000c1e1920 */
.L_x_57:
[----:B------:R-:W-:Y:S05]  /*3400*/  BSYNC B1 ;  /* 0x0000000000017941 */ /* 0x000fea0003800000 */
.L_x_56:
        /* <DEDUP_REMOVED lines=10> */
.L_x_59:
[----:B------:R-:W-:Y:S05]  /*34b0*/  BSYNC B1 ;  /* 0x0000000000017941 */ /* 0x000fea0003800000 */
.L_x_58:
[----:B-----5:R-:W-:Y:S01]  /*34c0*/  LOP3.LUT R12, R18, 0xffffe000, RZ, 0xc0, !PT ;  /* 0xffffe000120c7812 */ /* 0x020fe200078ec0ff */
[----:B------:R-:W-:Y:S01]  /*34d0*/  BSSY B1, `(.L_x_60) ;  /* 0x0000009000017945 */ /* 0x000fe20003800000 */
[----:B------:R-:W-:-:S03]  /*34e0*/  ISETP.GT.AND P0, PT, R3, 0x11, PT ;  /* 0x000000110300780c */ /* 0x000fc60003f04270 */
[----:B0-----:R-:W-:Y:S01]  /*34f0*/  FMUL R13, R12, R57 ;  /* 0x000000390c0d7220 */ /* 0x001fe20000400000 */
[----:B------:R-:W-:-:S03]  /*3500*/  ISETP.GT.AND P3, PT, R0, RZ, P0 ;  /* 0x000000ff0000720c */ /* 0x000fc60000764270 */
[----:B------:R-:W-:-:S05]  /*3510*/  FFMA R13, R32, R56, R13 ;  /* 0x00000038200d7223 */ /* 0x000fca000000000d */
[----:B------:R-:W-:-:S05]  /*3520*/  F2FP.TF32.F32.PACK_B R13, R13 ;  /* 0x0000000dff0d723e */ /* 0x000fca00024050ff */
[----:B------:R0:W-:Y:S01]  /*3530*/  @P2 STG.E desc[UR50][R6.64+0x40], R13 ;  /* 0x0000400d06002986 */ /* 0x0001e2000c101932 */
[----:B------:R-:W-:Y:S05]  /*3540*/  @!P3 BRA `(.L_x_61) ;  /* 0x000000000004b947 */ /* 0x000fea0003800000 */
[----:B------:R0:W5:Y:S02]  /*3550*/  LDG.E.LTC128B R18, desc[UR50][R4.64+0x44] ;  /* 0x0000443204127981 */ /* 0x000164000c1e1920 */
.L_x_61:
[----:B------:R-:W-:Y:S05]  /*3560*/  BSYNC B1 ;  /* 0x0000000000017941 */ /* 0x000fea0003800000 */
.L_x_60:
        /* <DEDUP_REMOVED lines=9> */
.L_x_63:
[----:B------:R-:W-:Y:S05]  /*3600*/  BSYNC B1 ;  /* 0x0000000000017941 */ /* 0x000fea0003800000 */
.L_x_62:
        /* <DEDUP_REMOVED lines=9> */
.L_x_65:
[----:B------:R-:W-:Y:S05]  /*36a0*/  BSYNC B1 ;  /* 0x0000000000017941 */ /* 0x000fea0003800000 */
.L_x_64:
        /* <DEDUP_REMOVED lines=10> */
.L_x_67:
[----:B------:R-:W-:Y:S05]  /*3750*/  BSYNC B1 ;  /* 0x0000000000017941 */ /* 0x000fea0003800000 */
.L_x_66:
        /* <DEDUP_REMOVED lines=10> */
.L_x_69:
[----:B------:R-:W-:Y:S05]  /*3800*/  BSYNC B1 ;  /* 0x0000000000017941 */ /* 0x000fea0003800000 */
.L_x_68:
        /* <DEDUP_REMOVED lines=9> */
.L_x_71:
[----:B------:R-:W-:Y:S05]  /*38a0*/  BSYNC B1 ;  /* 0x0000000000017941 */ /* 0x000fea0003800000 */
.L_x_70:
        /* <DEDUP_REMOVED lines=9> */
.L_x_73:
[----:B------:R-:W-:Y:S05]  /*3940*/  BSYNC B1 ;  /* 0x0000000000017941 */ /* 0x000fea0003800000 */
.L_x_72:
        /* <DEDUP_REMOVED lines=10> */
.L_x_75:
[----:B------:R-:W-:Y:S05]  /*39f0*/  BSYNC B1 ;  /* 0x0000000000017941 */ /* 0x000fea0003800000 */
.L_x_74:
        /* <DEDUP_REMOVED lines=10> */
.L_x_77:
[----:B------:R-:W-:Y:S05]  /*3aa0*/  BSYNC B1 ;  /* 0x0000000000017941 */ /* 0x000fea0003800000 */
.L_x_76:
        /* <DEDUP_REMOVED lines=9> */
.L_x_79:
[----:B------:R-:W-:Y:S05]  /*3b40*/  BSYNC B1 ;  /* 0x0000000000017941 */ /* 0x000fea0003800000 */
.L_x_78:
        /* <DEDUP_REMOVED lines=9> */
.L_x_81:
[----:B------:R-:W-:Y:S05]  /*3be0*/  BSYNC B1 ;  /* 0x0000000000017941 */ /* 0x000fea0003800000 */
.L_x_80:
        /* <DEDUP_REMOVED lines=10> */
.L_x_83:
[----:B------:R-:W-:Y:S05]  /*3c90*/  BSYNC B1 ;  /* 0x0000000000017941 */ /* 0x000fea0003800000 */
.L_x_82:
        /* <DEDUP_REMOVED lines=10> */
.L_x_85:
[----:B------:R-:W-:Y:S05]  /*3d40*/  BSYNC B1 ;  /* 0x0000000000017941 */ /* 0x000fea0003800000 */
.L_x_84:
        /* <DEDUP_REMOVED lines=9> */
.L_x_87:
[----:B------:R-:W-:Y:S05]  /*3de0*/  BSYNC B1 ;  /* 0x0000000000017941 */ /* 0x000fea0003800000 */
.L_x_86:
        /* <DEDUP_REMOVED lines=9> */
.L_x_89:
[----:B------:R-:W-:Y:S05]  /*3e80*/  BSYNC B1 ;  /* 0x0000000000017941 */ /* 0x000fea0003800000 */
.L_x_88:
        /* <DEDUP_REMOVED lines=10> */
.L_x_91:
[----:B------:R-:W-:Y:S05]  /*3f30*/  BSYNC B1 ;  /* 0x0000000000017941 */ /* 0x000fea0003800000 */
.L_x_90:
        /* <DEDUP_REMOVED lines=10> */
.L_x_93:
[----:B------:R-:W-:Y:S05]  /*3fe0*/  BSYNC B1 ;  /* 0x0000000000017941 */ /* 0x000fea0003800000 */
.L_x_92:
        /* <DEDUP_REMOVED lines=9> */
.L_x_95:
[----:B------:R-:W-:Y:S05]  /*4080*/  BSYNC B1 ;  /* 0x0000000000017941 */ /* 0x000fea0003800000 */
.L_x_94:
        /* <DEDUP_REMOVED lines=9> */
.L_x_97:
[----:B------:R-:W-:Y:S05]  /*4120*/  BSYNC B1 ;  /* 0x0000000000017941 */ /* 0x000fea0003800000 */
.L_x_96:
        /* <DEDUP_REMOVED lines=10> */
.L_x_99:
[----:B------:R-:W-:Y:S05]  /*41d0*/  BSYNC B1 ;  /* 0x0000000000017941 */ /* 0x000fea0003800000 */
.L_x_98:
        /* <DEDUP_REMOVED lines=10> */
.L_x_101:
[----:B------:R-:W-:Y:S05]  /*4280*/  BSYNC B1 ;  /* 0x0000000000017941 */ /* 0x000fea0003800000 */
.L_x_100:
[----:B01---5:R-:W-:Y:S01]  /*4290*/  LOP3.LUT R4, R18, 0xffffe000, RZ, 0xc0, !PT ;  /* 0xffffe00012047812 */ /* 0x023fe200078ec0ff */
        /* <DEDUP_REMOVED lines=8> */
.L_x_103:
[----:B------:R-:W-:Y:S05]  /*4320*/  BSYNC B1 ;  /* 0x0000000000017941 */ /* 0x000fea0003800000 */
.L_x_102:
[----:B-----5:R-:W-:Y:S01]  /*4330*/  LOP3.LUT R4, R18, 0xffffe000, RZ, 0xc0, !PT ;  /* 0xffffe00012047812 */ /* 0x020fe200078ec0ff */
[----:B------:R-:W-:Y:S01]  /*4340*/  @P1 IMAD.MOV.U32 R5, RZ, RZ, R11 ;  /* 0x000000ffff051224 */ /* 0x000fe200078e000b */
[----:B------:R-:W-:Y:S01]  /*4350*/  ISETP.GT.AND P0, PT, R0, 0x8, P0 ;  /* 0x000000080000780c */ /* 0x000fe20000704270 */
[----:B------:R-:W-:Y:S02]  /*4360*/  BSSY B1, `(.L_x_104) ;  /* 0x0000008000017945 */ /* 0x000fe40003800000 */
[----:B------:R-:W-:Y:S01]  /*4370*/  FMUL R3, R4, R57 ;  /* 0x0000003904037220 */ /* 0x000fe20000400000 */
[----:B------:R-:W-:-:S03]  /*4380*/  @P1 IMAD.MOV.U32 R4, RZ, RZ, R10 ;  /* 0x000000ffff041224 */ /* 0x000fc600078e000a */
[----:B------:R-:W-:-:S05]  /*4390*/  FFMA R3, R54, R56, R3 ;  /* 0x0000003836037223 */ /* 0x000fca0000000003 */
[----:B------:R-:W-:-:S05]  /*43a0*/  F2FP.TF32.F32.PACK_B R3, R3 ;  /* 0x00000003ff03723e */ /* 0x000fca00024050ff */
[----:B------:R0:W-:Y:S01]  /*43b0*/  @P1 STG.E desc[UR50][R4.64+0xe0], R3 ;  /* 0x0000e00304001986 */ /* 0x0001e2000c101932 */
[----:B------:R-:W-:Y:S05]  /*43c0*/  @!P0 BRA `(.L_x_105) ;  /* 0x0000000000048947 */ /* 0x000fea0003800000 */
[----:B------:R0:W5:Y:S02]  /*43d0*/  LDG.E.LTC128B R18, desc[UR50][R8.64+0xe4] ;  /* 0x0000e43208127981 */ /* 0x000164000c1e1920 */
.L_x_105:
[----:B------:R-:W-:Y:S05]  /*43e0*/  BSYNC B1 ;  /* 0x0000000000017941 */ /* 0x000fea0003800000 */
.L_x_104:
[----:B------:R-:W-:Y:S05]  /*43f0*/  @!P0 BRA `(.L_x_106) ;  /* 0x0000000800708947 */ /* 0x000fea0003800000 */
[----:B-----5:R-:W-:-:S05]  /*4400*/  LOP3.LUT R18, R18, 0xffffe000, RZ, 0xc0, !PT ;  /* 0xffffe00012127812 */ /* 0x020fca00078ec0ff */
[----:B------:R-:W-:-:S04]  /*4410*/  FMUL R18, R18, R57 ;  /* 0x0000003912127220 */ /* 0x000fc80000400000 */
[----:B------:R-:W-:-:S05]  /*4420*/  FFMA R55, R55, R56, R18 ;  /* 0x0000003837377223 */ /* 0x000fca0000000012 */
[----:B------:R-:W-:-:S05]  /*4430*/  F2FP.TF32.F32.PACK_B R55, R55 ;  /* 0x00000037ff37723e */ /* 0x000fca00024050ff */
[----:B------:R0:W-:Y:S01]  /*4440*/  STG.E desc[UR50][R10.64+0xe4], R55 ;  /* 0x0000e4370a007986 */ /* 0x0001e2000c101932 */
[----:B------:R-:W-:Y:S05]  /*4450*/  BRA `(.L_x_106) ;  /* 0x0000000800587947 */ /* 0x000fea0003800000 */
.L_x_45:
[----:B------:R-:W-:Y:S01]  /*4460*/  ISETP.GT.AND P4, PT, R3, 0x1, PT ;  /* 0x000000010300780c */ /* 0x000fe20003f84270 */
[----:B------:R-:W-:Y:S01]  /*4470*/  ULDC.64 UR4, c[0x0][0x5c0] ;  /* 0x0001700000047ab9 */ /* 0x000fe20000000a00 */
[-C--:B------:R-:W-:Y:S01]  /*4480*/  FMUL R9, R24, R56.reuse ;  /* 0x0000003818097220 */ /* 0x080fe20000400000 */
[----:B------:R-:W-:Y:S01]  /*4490*/  LEA R4, P1, R66, UR4, 0x2 ;  /* 0x0000000442047c11 */ /* 0x000fe2000f8210ff */
[-C--:B------:R-:W-:Y:S01]  /*44a0*/  FMUL R25, R25, R56.reuse ;  /* 0x0000003819197220 */ /* 0x080fe20000400000 */
[----:B------:R-:W-:Y:S01]  /*44b0*/  ISETP.GT.AND P0, PT, R0, RZ, P4 ;  /* 0x000000ff0000720c */ /* 0x000fe20002704270 */
[-C--:B------:R-:W-:Y:S01]  /*44c0*/  FMUL R11, R26, R56.reuse ;  /* 0x000000381a0b7220 */ /* 0x080fe20000400000 */
[----:B------:R-:W-:Y:S01]  /*44d0*/  ISETP.GT.AND P3, PT, R0, 0x8, P3 ;  /* 0x000000080000780c */ /* 0x000fe20001f64270 */
[-C--:B------:R-:W-:Y:S01]  /*44e0*/  FMUL R27, R27, R56.reuse ;  /* 0x000000381b1b7220 */ /* 0x080fe20000400000 */
[----:B------:R-:W-:Y:S01]  /*44f0*/  LEA.HI.X R5, R66, UR5, R7, 0x2, P1 ;  /* 0x0000000542057c11 */ /* 0x000fe200088f1407 */
[-C--:B------:R-:W-:Y:S01]  /*4500*/  FMUL R29, R29, R56.reuse ;  /* 0x000000381d1d7220 */ /* 0x080fe20000400000 */
[----:B------:R-:W-:Y:S01]  /*4510*/  F2FP.TF32.F32.PACK_B R9, R9 ;  /* 0x00000009ff09723e */ /* 0x000fe200024050ff */
[-C--:B------:R-:W-:Y:S01]  /*4520*/  FMUL R31, R31, R56.reuse ;  /* 0x000000381f1f7220 */ /* 0x080fe20000400000 */
[C---:B------:R-:W-:Y:S01]  /*4530*/  SHF.L.U64.HI R71, R70.reuse, 0x5, R71 ;  /* 0x0000000546477819 */ /* 0x040fe20000010247 */
[----:B------:R-:W-:Y:S01]  /*4540*/  FMUL R33, R33, R56 ;  /* 0x0000003821217220 */ /* 0x000fe20000400000 */
[----:B------:R-:W-:Y:S01]  /*4550*/  LEA R6, P1, R70, R4, 0x5 ;  /* 0x0000000446067211 */ /* 0x000fe200078228ff */
[----:B------:R0:W-:Y:S01]  /*4560*/  @P2 STG.E desc[UR50][R4.64], R9 ;  /* 0x0000000904002986 */ /* 0x0001e2000c101932 */
[----:B------:R-:W-:Y:S01]  /*4570*/  F2FP.TF32.F32.PACK_B R25, R25 ;  /* 0x00000019ff19723e */ /* 0x000fe200024050ff */
[-C--:B------:R-:W-:Y:S01]  /*4580*/  FMUL R13, R34, R56.reuse ;  /* 0x00000038220d7220 */ /* 0x080fe20000400000 */
[----:B------:R-:W-:Y:S01]  /*4590*/  F2FP.TF32.F32.PACK_B R11, R11 ;  /* 0x0000000bff0b723e */ /* 0x000fe200024050ff */
[----:B------:R-:W-:Y:S01]  /*45a0*/  IMAD.X R7, R71, 0x1, R5, P1 ;  /* 0x0000000147077824 */ /* 0x000fe200008e0605 */
[C---:B------:R-:W-:Y:S01]  /*45b0*/  ISETP.GT.AND P2, PT, R3.reuse, 0x8, PT ;  /* 0x000000080300780c */ /* 0x040fe20003f44270 */
[----:B------:R-:W-:Y:S01]  /*45c0*/  @P0 STG.E desc[UR50][R4.64+0x4], R25 ;  /* 0x0000041904000986 */ /* 0x000fe2000c101932 */
[----:B------:R-:W-:Y:S01]  /*45d0*/  ISETP.GT.AND P0, PT, R3, 0x9, PT ;  /* 0x000000090300780c */ /* 0x000fe20003f04270 */
[-C--:B------:R-:W-:Y:S01]  /*45e0*/  FMUL R35, R35, R56.reuse ;  /* 0x0000003823237220 */ /* 0x080fe20000400000 */
[C---:B------:R-:W-:Y:S01]  /*45f0*/  ISETP.GT.AND P4, PT, R0.reuse, 0x8, P4 ;  /* 0x000000080000780c */ /* 0x040fe20002784270 */
[----:B------:R1:W-:Y:S01]  /*4600*/  @P3 STG.E desc[UR50][R6.64], R11 ;  /* 0x0000000b06003986 */ /* 0x0003e2000c101932 */
[----:B------:R-:W-:Y:S01]  /*4610*/  ISETP.GT.AND P1, PT, R0, RZ, P2 ;  /* 0x000000ff0000720c */ /* 0x000fe20001724270 */
[-C--:B0-----:R-:W-:Y:S01]  /*4620*/  FMUL R9, R28, R56.reuse ;  /* 0x000000381c097220 */ /* 0x081fe20000400000 */
[C---:B------:R-:W-:Y:S01]  /*4630*/  ISETP.GT.AND P3, PT, R0.reuse, RZ, P0 ;  /* 0x000000ff0000720c */ /* 0x040fe20000764270 */
[-C--:B------:R-:W-:Y:S01]  /*4640*/  FMUL R37, R37, R56.reuse ;  /* 0x0000003825257220 */ /* 0x080fe20000400000 */
[----:B------:R-:W-:Y:S01]  /*4650*/  F2FP.TF32.F32.PACK_B R27, R27 ;  /* 0x0000001bff1b723e */ /* 0x000fe200024050ff */
[-C--:B------:R-:W-:Y:S01]  /*4660*/  FMUL R39, R39, R56.reuse ;  /* 0x0000003827277220 */ /* 0x080fe20000400000 */
[----:B------:R-:W-:Y:S01]  /*4670*/  F2FP.TF32.F32.PACK_B R9, R9 ;  /* 0x00000009ff09723e */ /* 0x000fe200024050ff */
[-C--:B------:R-:W-:Y:S01]  /*4680*/  FMUL R41, R41, R56.reuse ;  /* 0x0000003829297220 */ /* 0x080fe20000400000 */
[----:B------:R-:W-:Y:S01]  /*4690*/  ISETP.GT.AND P2, PT, R0, 0x8, P2 ;  /* 0x000000080000780c */ /* 0x000fe20001744270 */
[-C--:B------:R-:W-:Y:S01]  /*46a0*/  FMUL R43, R43, R56.reuse ;  /* 0x000000382b2b7220 */ /* 0x080fe20000400000 */
[----:B------:R-:W-:Y:S01]  /*46b0*/  F2FP.TF32.F32.PACK_B R29, R29 ;  /* 0x0000001dff1d723e */ /* 0x000fe200024050ff */
[----:B------:R-:W-:Y:S01]  /*46c0*/  @P4 STG.E desc[UR50][R6.64+0x4], R27 ;  /* 0x0000041b06004986 */ /* 0x000fe2000c101932 */
[-C--:B-1----:R-:W-:Y:S01]  /*46d0*/  FMUL R11, R30, R56.reuse ;  /* 0x000000381e0b7220 */ /* 0x082fe20000400000 */
[C---:B------:R-:W-:Y:S01]  /*46e0*/  ISETP.GT.AND P0, PT, R0.reuse, 0x8, P0 ;  /* 0x000000080000780c */ /* 0x040fe20000704270 */
[-C--:B------:R-:W-:Y:S01]  /*46f0*/  FMUL R45, R45, R56.reuse ;  /* 0x000000382d2d7220 */ /* 0x080fe20000400000 */
[----:B------:R0:W-:Y:S01]  /*4700*/  @P1 STG.E desc[UR50][R4.64+0x20], R9 ;  /* 0x0000200904001986 */ /* 0x0001e2000c101932 */
[----:B------:R-:W-:Y:S01]  /*4710*/  ISETP.GT.AND P4, PT, R3, 0x11, PT ;  /* 0x000000110300780c */ /* 0x000fe20003f84270 */
[-C--:B------:R-:W-:Y:S01]  /*4720*/  FMUL R47, R47, R56.reuse ;  /* 0x000000382f2f7220 */ /* 0x080fe20000400000 */
[----:B------:R-:W-:Y:S01]  /*4730*/  F2FP.TF32.F32.PACK_B R11, R11 ;  /* 0x0000000bff0b723e */ /* 0x000fe200024050ff */
[----:B------:R-:W-:Y:S01]  /*4740*/  @P3 STG.E desc[UR50][R4.64+0x24], R29 ;  /* 0x0000241d04003986 */ /* 0x000fe2000c101932 */
[----:B------:R-:W-:Y:S01]  /*4750*/  ISETP.GT.AND P3, PT, R3, 0x10, PT ;  /* 0x000000100300780c */ /* 0x000fe20003f64270 */
[-C--:B------:R-:W-:Y:S01]  /*4760*/  FMUL R49, R49, R56.reuse ;  /* 0x0000003831317220 */ /* 0x080fe20000400000 */
[----:B------:R-:W-:Y:S01]  /*4770*/  F2FP.TF32.F32.PACK_B R31, R31 ;  /* 0x0000001fff1f723e */ /* 0x000fe200024050ff */
[----:B------:R1:W-:Y:S01]  /*4780*/  @P2 STG.E desc[UR50][R6.64+0x20], R11 ;  /* 0x0000200b06002986 */ /* 0x0003e2000c101932 */
[C---:B------:R-:W-:Y:S01]  /*4790*/  ISETP.GT.AND P1, PT, R0.reuse, RZ, P3 ;  /* 0x000000ff0000720c */ /* 0x040fe20001f24270 */
[-C--:B------:R-:W-:Y:S01]  /*47a0*/  FMUL R51, R51, R56.reuse ;  /* 0x0000003833337220 */ /* 0x080fe20000400000 */
[----:B------:R-:W-:Y:S01]  /*47b0*/  ISETP.GT.AND P2, PT, R0, RZ, P4 ;  /* 0x000000ff0000720c */ /* 0x000fe20002744270 */
[-C--:B0-----:R-:W-:Y:S01]  /*47c0*/  FMUL R9, R32, R56.reuse ;  /* 0x0000003820097220 */ /* 0x081fe20000400000 */
[----:B------:R-:W-:Y:S01]  /*47d0*/  ISETP.GT.AND P3, PT, R0, 0x8, P3 ;  /* 0x000000080000780c */ /* 0x000fe20001f64270 */
[----:B------:R-:W-:Y:S01]  /*47e0*/  @P0 STG.E desc[UR50][R6.64+0x24], R31 ;  /* 0x0000241f06000986 */ /* 0x000fe2000c101932 */
[----:B------:R-:W-:Y:S01]  /*47f0*/  F2FP.TF32.F32.PACK_B R33, R33 ;  /* 0x00000021ff21723e */ /* 0x000fe200024050ff */
[-C--:B------:R-:W-:Y:S01]  /*4800*/  FMUL R53, R53, R56.reuse ;  /* 0x0000003835357220 */ /* 0x080fe20000400000 */
[----:B------:R-:W-:Y:S01]  /*4810*/  F2FP.TF32.F32.PACK_B R9, R9 ;  /* 0x00000009ff09723e */ /* 0x000fe200024050ff */
[-C--:B------:R-:W-:Y:S01]  /*4820*/  FMUL R55, R55, R56.reuse ;  /* 0x0000003837377220 */ /* 0x080fe20000400000 */
[----:B------:R-:W-:Y:S01]  /*4830*/  F2FP.TF32.F32.PACK_B R13, R13 ;  /* 0x0000000dff0d723e */ /* 0x000fe200024050ff */
[----:B-1----:R-:W-:Y:S01]  /*4840*/  FMUL R11, R38, R56 ;  /* 0x00000038260b7220 */ /* 0x002fe20000400000 */
[C---:B------:R-:W-:Y:S01]  /*4850*/  ISETP.GT.AND P0, PT, R3.reuse, 0x19, PT ;  /* 0x000000190300780c */ /* 0x040fe20003f04270 */
[----:B------:R0:W-:Y:S01]  /*4860*/  @P1 STG.E desc[UR50][R4.64+0x40], R9 ;  /* 0x0000400904001986 */ /* 0x0001e2000c101932 */
[----:B------:R-:W-:-:S02]  /*4870*/  ISETP.GT.AND P1, PT, R3, 0x18, PT ;  /* 0x000000180300780c */ /* 0x000fc40003f24270 */
[C---:B------:R-:W-:Y:S01]  /*4880*/  ISETP.GT.AND P4, PT, R0.reuse, 0x8, P4 ;  /* 0x000000080000780c */ /* 0x040fe20002784270 */
[----:B------:R-:W-:Y:S01]  /*4890*/  @P2 STG.E desc[UR50][R4.64+0x44], R33 ;  /* 0x0000442104002986 */ /* 0x000fe2000c101932 */
[C---:B------:R-:W-:Y:S02]  /*48a0*/  ISETP.GT.AND P2, PT, R0.reuse, RZ, P1 ;  /* 0x000000ff0000720c */ /* 0x040fe40000f44270 */
[C---:B------:R-:W-:Y:S01]  /*48b0*/  ISETP.GT.AND P1, PT, R0.reuse, 0x8, P1 ;  /* 0x000000080000780c */ /* 0x040fe20000f24270 */
[----:B------:R1:W-:Y:S01]  /*48c0*/  @P3 STG.E desc[UR50][R6.64+0x40], R13 ;  /* 0x0000400d06003986 */ /* 0x0003e2000c101932 */
[----:B------:R-:W-:Y:S02]  /*48d0*/  ISETP.GT.AND P3, PT, R0, RZ, P0 ;  /* 0x000000ff0000720c */ /* 0x000fe40000764270 */
[----:B------:R-:W-:Y:S01]  /*48e0*/  F2FP.TF32.F32.PACK_B R35, R35 ;  /* 0x00000023ff23723e */ /* 0x000fe200024050ff */
[----:B0-----:R-:W-:Y:S01]  /*48f0*/  FMUL R9, R36, R56 ;  /* 0x0000003824097220 */ /* 0x001fe20000400000 */
[----:B------:R-:W-:-:S02]  /*4900*/  F2FP.TF32.F32.PACK_B R37, R37 ;  /* 0x00000025ff25723e */ /* 0x000fc400024050ff */
[----:B------:R-:W-:Y:S01]  /*4910*/  F2FP.TF32.F32.PACK_B R11, R11 ;  /* 0x0000000bff0b723e */ /* 0x000fe200024050ff */
[----:B------:R-:W-:Y:S01]  /*4920*/  @P4 STG.E desc[UR50][R6.64+0x44], R35 ;  /* 0x0000442306004986 */ /* 0x000fe2000c101932 */
[----:B------:R-:W-:Y:S02]  /*4930*/  F2FP.TF32.F32.PACK_B R9, R9 ;  /* 0x00000009ff09723e */ /* 0x000fe400024050ff */
[----:B------:R-:W-:Y:S01]  /*4940*/  F2FP.TF32.F32.PACK_B R39, R39 ;  /* 0x00000027ff27723e */ /* 0x000fe200024050ff */
[----:B-1----:R-:W-:Y:S01]  /*4950*/  FMUL R13, R42, R56 ;  /* 0x000000382a0d7220 */ /* 0x002fe20000400000 */
[----:B------:R-:W-:Y:S01]  /*4960*/  F2FP.TF32.F32.PACK_B R41, R41 ;  /* 0x00000029ff29723e */ /* 0x000fe200024050ff */
[----:B------:R0:W-:Y:S01]  /*4970*/  @P2 STG.E desc[UR50][R4.64+0x60], R9 ;  /* 0x0000600904002986 */ /* 0x0001e2000c101932 */
[----:B------:R-:W-:Y:S02]  /*4980*/  ISETP.GT.AND P2, PT, R3, 0x20, PT ;  /* 0x000000200300780c */ /* 0x000fe40003f44270 */
[----:B------:R-:W-:Y:S01]  /*4990*/  F2FP.TF32.F32.PACK_B R13, R13 ;  /* 0x0000000dff0d723e */ /* 0x000fe200024050ff */
[----:B------:R-:W-:Y:S01]  /*49a0*/  @P3 STG.E desc[UR50][R4.64+0x64], R37 ;  /* 0x0000642504003986 */ /* 0x000fe2000c101932 */
[----:B------:R-:W-:-:S02]  /*49b0*/  ISETP.GT.AND P3, PT, R0, 0x8, P0 ;  /* 0x000000080000780c */ /* 0x000fc40000764270 */
[C---:B------:R-:W-:Y:S01]  /*49c0*/  ISETP.GT.AND P0, PT, R3.reuse, 0x21, PT ;  /* 0x000000210300780c */ /* 0x040fe20003f04270 */
[----:B------:R1:W-:Y:S01]  /*49d0*/  @P1 STG.E desc[UR50][R6.64+0x60], R11 ;  /* 0x0000600b06001986 */ /* 0x0003e2000c101932 */
[C---:B------:R-:W-:Y:S02]  /*49e0*/  ISETP.GT.AND P4, PT, R0.reuse, RZ, P2 ;  /* 0x000000ff0000720c */ /* 0x040fe40001784270 */
[----:B------:R-:W-:Y:S01]  /*49f0*/  ISETP.GT.AND P1, PT, R0, RZ, P0 ;  /* 0x000000ff0000720c */ /* 0x000fe20000724270 */
[-C--:B0-----:R-:W-:Y:S01]  /*4a00*/  FMUL R9, R40, R56.reuse ;  /* 0x0000003828097220 */ /* 0x081fe20000400000 */
[C---:B------:R-:W-:Y:S02]  /*4a10*/  ISETP.GT.AND P2, PT, R0.reuse, 0x8, P2 ;  /* 0x000000080000780c */ /* 0x040fe40001744270 */
[----:B------:R-:W-:Y:S02]  /*4a20*/  F2FP.TF32.F32.PACK_B R43, R43 ;  /* 0x0000002bff2b723e */ /* 0x000fe400024050ff */
[----:B------:R-:W-:Y:S01]  /*4a30*/  F2FP.TF32.F32.PACK_B R9, R9 ;  /* 0x00000009ff09723e */ /* 0x000fe200024050ff */
[----:B------:R-:W-:Y:S01]  /*4a40*/  @P3 STG.E desc[UR50][R6.64+0x64], R39 ;  /* 0x0000642706003986 */ /* 0x000fe2000c101932 */
[----:B------:R-:W-:Y:S01]  /*4a50*/  ISETP.GT.AND P3, PT, R0, 0x8, P0 ;  /* 0x000000080000780c */ /* 0x000fe20000764270 */
[----:B-1----:R-:W-:Y:S01]  /*4a60*/  FMUL R11, R46, R56 ;  /* 0x000000382e0b7220 */ /* 0x002fe20000400000 */
[----:B------:R-:W-:Y:S01]  /*4a70*/  ISETP.GT.AND P0, PT, R3, 0x29, PT ;  /* 0x000000290300780c */ /* 0x000fe20003f04270 */
[----:B------:R0:W-:Y:S01]  /*4a80*/  @P4 STG.E desc[UR50][R4.64+0x80], R9 ;  /* 0x0000800904004986 */ /* 0x0001e2000c101932 */
[----:B------:R-:W-:-:S02]  /*4a90*/  F2FP.TF32.F32.PACK_B R45, R45 ;  /* 0x0000002dff2d723e */ /* 0x000fc400024050ff */
[----:B------:R-:W-:Y:S01]  /*4aa0*/  F2FP.TF32.F32.PACK_B R11, R11 ;  /* 0x0000000bff0b723e */ /* 0x000fe200024050ff */
[----:B------:R-:W-:Y:S01]  /*4ab0*/  @P1 STG.E desc[UR50][R4.64+0x84], R41 ;  /* 0x0000842904001986 */ /* 0x000fe2000c101932 */
[----:B------:R-:W-:Y:S02]  /*4ac0*/  ISETP.GT.AND P1, PT, R3, 0x28, PT ;  /* 0x000000280300780c */ /* 0x000fe40003f24270 */
[----:B------:R-:W-:Y:S01]  /*4ad0*/  F2FP.TF32.F32.PACK_B R47, R47 ;  /* 0x0000002fff2f723e */ /* 0x000fe200024050ff */
[----:B------:R1:W-:Y:S01]  /*4ae0*/  @P2 STG.E desc[UR50][R6.64+0x80], R13 ;  /* 0x0000800d06002986 */ /* 0x0003e2000c101932 */
[C---:B------:R-:W-:Y:S02]  /*4af0*/  ISETP.GT.AND P4, PT, R0.reuse, RZ, P1 ;  /* 0x000000ff0000720c */ /* 0x040fe40000f84270 */
[----:B------:R-:W-:Y:S01]  /*4b00*/  ISETP.GT.AND P2, PT, R0, RZ, P0 ;  /* 0x000000ff0000720c */ /* 0x000fe20000744270 */
[----:B0-----:R-:W-:Y:S01]  /*4b10*/  FMUL R9, R44, R56 ;  /* 0x000000382c097220 */ /* 0x001fe20000400000 */
[C---:B------:R-:W-:Y:S01]  /*4b20*/  ISETP.GT.AND P1, PT, R0.reuse, 0x8, P1 ;  /* 0x000000080000780c */ /* 0x040fe20000f24270 */
[----:B------:R-:W-:Y:S01]  /*4b30*/  @P3 STG.E desc[UR50][R6.64+0x84], R43 ;  /* 0x0000842b06003986 */ /* 0x000fe2000c101932 */
[----:B------:R-:W-:-:S02]  /*4b40*/  ISETP.GT.AND P0, PT, R0, 0x8, P0 ;  /* 0x000000080000780c */ /* 0x000fc40000704270 */
[----:B------:R-:W-:Y:S02]  /*4b50*/  F2FP.TF32.F32.PACK_B R9, R9 ;  /* 0x00000009ff09723e */ /* 0x000fe400024050ff */
[C---:B------:R-:W-:Y:S01]  /*4b60*/  ISETP.GT.AND P3, PT, R3.reuse, 0x31, PT ;  /* 0x000000310300780c */ /* 0x040fe20003f64270 */
[----:B-1----:R-:W-:Y:S01]  /*4b70*/  FMUL R13, R48, R56 ;  /* 0x00000038300d7220 */ /* 0x002fe20000400000 */
[----:B------:R-:W-:Y:S01]  /*4b80*/  F2FP.TF32.F32.PACK_B R49, R49 ;  /* 0x00000031ff31723e */ /* 0x000fe200024050ff */
[----:B------:R0:W-:Y:S01]  /*4b90*/  @P4 STG.E desc[UR50][R4.64+0xa0], R9 ;  /* 0x0000a00904004986 */ /* 0x0001e2000c101932 */
[----:B------:R-:W-:Y:S02]  /*4ba0*/  F2FP.TF32.F32.PACK_B R51, R51 ;  /* 0x00000033ff33723e */ /* 0x000fe400024050ff */
[----:B------:R-:W-:Y:S01]  /*4bb0*/  F2FP.TF32.F32.PACK_B R13, R13 ;  /* 0x0000000dff0d723e */ /* 0x000fe200024050ff */
[----:B------:R-:W-:Y:S01]  /*4bc0*/  @P2 STG.E desc[UR50][R4.64+0xa4], R45 ;  /* 0x0000a42d04002986 */ /* 0x000fe2000c101932 */
[----:B------:R-:W-:-:S02]  /*4bd0*/  ISETP.GT.AND P2, PT, R3, 0x30, PT ;  /* 0x000000300300780c */ /* 0x000fc40003f44270 */
[----:B------:R-:W-:Y:S01]  /*4be0*/  F2FP.TF32.F32.PACK_B R53, R53 ;  /* 0x00000035ff35723e */ /* 0x000fe200024050ff */
[----:B------:R1:W-:Y:S01]  /*4bf0*/  @P1 STG.E desc[UR50][R6.64+0xa0], R11 ;  /* 0x0000a00b06001986 */ /* 0x0003e2000c101932 */
[C---:B------:R-:W-:Y:S02]  /*4c00*/  ISETP.GT.AND P4, PT, R0.reuse, RZ, P2 ;  /* 0x000000ff0000720c */ /* 0x040fe40001784270 */
[----:B------:R-:W-:Y:S01]  /*4c10*/  ISETP.GT.AND P1, PT, R0, RZ, P3 ;  /* 0x000000ff0000720c */ /* 0x000fe20001f24270 */
[----:B0-----:R-:W-:Y:S01]  /*4c20*/  FMUL R9, R50, R56 ;  /* 0x0000003832097220 */ /* 0x001fe20000400000 */
[----:B------:R-:W-:Y:S01]  /*4c30*/  ISETP.GT.AND P2, PT, R0, 0x8, P2 ;  /* 0x000000080000780c */ /* 0x000fe20001744270 */
[----:B------:R-:W-:Y:S01]  /*4c40*/  @P0 STG.E desc[UR50][R6.64+0xa4], R47 ;  /* 0x0000a42f06000986 */ /* 0x000fe2000c101932 */
[----:B------:R-:W-:Y:S02]  /*4c50*/  ISETP.GT.AND P0, PT, R3, 0x38, PT ;  /* 0x000000380300780c */ /* 0x000fe40003f04270 */
[----:B------:R-:W-:-:S02]  /*4c60*/  F2FP.TF32.F32.PACK_B R9, R9 ;  /* 0x00000009ff09723e */ /* 0x000fc400024050ff */
[----:B------:R-:W-:Y:S01]  /*4c70*/  ISETP.GT.AND P3, PT, R0, 0x8, P3 ;  /* 0x000000080000780c */ /* 0x000fe20001f64270 */
[-C--:B-1----:R-:W-:Y:S01]  /*4c80*/  FMUL R11, R54, R56.reuse ;  /* 0x00000038360b7220 */ /* 0x082fe20000400000 */
[----:B------:R-:W-:Y:S01]  /*4c90*/  F2FP.TF32.F32.PACK_B R55, R55 ;  /* 0x00000037ff37723e */ /* 0x000fe200024050ff */
[----:B------:R-:W-:Y:S01]  /*4ca0*/  @P4 STG.E desc[UR50][R4.64+0xc0], R13 ;  /* 0x0000c00d04004986 */ /* 0x000fe2000c101932 */
[----:B------:R-:W-:Y:S01]  /*4cb0*/  ISETP.GT.AND P4, PT, R3, 0x39, PT ;  /* 0x000000390300780c */ /* 0x000fe20003f84270 */
[----:B------:R-:W-:Y:S01]  /*4cc0*/  FMUL R3, R52, R56 ;  /* 0x0000003834037220 */ /* 0x000fe20000400000 */
[----:B------:R-:W-:Y:S01]  /*4cd0*/  F2FP.TF32.F32.PACK_B R11, R11 ;  /* 0x0000000bff0b723e */ /* 0x000fe200024050ff */
[----:B------:R-:W-:Y:S01]  /*4ce0*/  @P1 STG.E desc[UR50][R4.64+0xc4], R49 ;  /* 0x0000c43104001986 */ /* 0x000fe2000c101932 */
[C---:B------:R-:W-:Y:S02]  /*4cf0*/  ISETP.GT.AND P1, PT, R0.reuse, RZ, P0 ;  /* 0x000000ff0000720c */ /* 0x040fe40000724270 */
[C---:B------:R-:W-:Y:S01]  /*4d00*/  ISETP.GT.AND P0, PT, R0.reuse, 0x8, P0 ;  /* 0x000000080000780c */ /* 0x040fe20000704270 */
[----:B------:R-:W-:Y:S01]  /*4d10*/  @P2 STG.E desc[UR50][R6.64+0xc0], R9 ;  /* 0x0000c00906002986 */ /* 0x000fe2000c101932 */
[----:B------:R-:W-:-:S02]  /*4d20*/  ISETP.GT.AND P2, PT, R0, RZ, P4 ;  /* 0x000000ff0000720c */ /* 0x000fc40002744270 */
[----:B------:R-:W-:Y:S01]  /*4d30*/  ISETP.GT.AND P4, PT, R0, 0x8, P4 ;  /* 0x000000080000780c */ /* 0x000fe20002784270 */
[----:B------:R-:W-:Y:S01]  /*4d40*/  @P3 STG.E desc[UR50][R6.64+0xc4], R51 ;  /* 0x0000c43306003986 */ /* 0x000fe2000c101932 */
[----:B------:R-:W-:-:S05]  /*4d50*/  F2FP.TF32.F32.PACK_B R3, R3 ;  /* 0x00000003ff03723e */ /* 0x000fca00024050ff */
[----:B------:R-:W-:Y:S04]  /*4d60*/  @P1 STG.E desc[UR50][R4.64+0xe0], R3 ;  /* 0x0000e00304001986 */ /* 0x000fe8000c101932 */
[----:B------:R0:W-:Y:S02]  /*4d70*/  @P2 STG.E desc[UR50][R4.64+0xe4], R53 ;  /* 0x0000e43504002986 */ /* 0x0001e4000c101932 */
[----:B0-----:R-:W-:Y:S02]  /*4d80*/  @P0 IMAD.MOV.U32 R4, RZ, RZ, R6 ;  /* 0x000000ffff040224 */ /* 0x001fe400078e0006 */
[----:B------:R-:W-:-:S05]  /*4d90*/  @P0 IMAD.MOV.U32 R5, RZ, RZ, R7 ;  /* 0x000000ffff050224 */ /* 0x000fca00078e0007 */
[----:B------:R0:W-:Y:S04]  /*4da0*/  @P0 STG.E desc[UR50][R4.64+0xe0], R11 ;  /* 0x0000e00b04000986 */ /* 0x0001e8000c101932 */
[----:B------:R0:W-:Y:S02]  /*4db0*/  @P4 STG.E desc[UR50][R6.64+0xe4], R55 ;  /* 0x0000e43706004986 */ /* 0x0001e4000c101932 */
.L_x_106:
[----:B------:R-:W-:Y:S05]  /*4dc0*/  BSYNC B0 ;  /* 0x0000000000007941 */ /* 0x000fea0003800000 */
.L_x_44:
[----:B0-----:R-:W-:Y:S01]  /*4dd0*/  IMAD.U32 R3, RZ, RZ, UR52 ;  /* 0x00000034ff037e24 */ /* 0x001fe2000f8e00ff */
[----:B------:R-:W-:Y:S01]  /*4de0*/  ULDC.64 UR4, c[0x0][0x650] ;  /* 0x0001940000047ab9 */ /* 0x000fe20000000a00 */
[----:B------:R-:W-:Y:S01]  /*4df0*/  IMAD.U32 R0, RZ, RZ, UR52 ;  /* 0x00000034ff007e24 */ /* 0x000fe2000f8e00ff */
[----:B------:R0:W-:Y:S01]  /*4e00*/  SYNCS.ARRIVE.TRANS64.A1T0 RZ, [R63+UR42], RZ ;  /* 0x000000ff3fff79a7 */ /* 0x0001e2000810002a */
[----:B------:R-:W-:Y:S01]  /*4e10*/  IMAD.MOV.U32 R22, RZ, RZ, -0x1 ;  /* 0xffffffffff167424 */ /* 0x000fe200078e00ff */
[----:B------:R-:W-:Y:S01]  /*4e20*/  LEA R16, P0, R3, R16, 0x1 ;  /* 0x0000001003107211 */ /* 0x000fe200078008ff */
[----:B------:R-:W-:Y:S02]  /*4e30*/  IMAD.U32 R3, RZ, RZ, UR45 ;  /* 0x0000002dff037e24 */ /* 0x000fe4000f8e00ff */
[----:B-----5:R-:W-:Y:S02]  /*4e40*/  IMAD.MOV.U32 R18, RZ, RZ, -0x1 ;  /* 0xffffffffff127424 */ /* 0x020fe400078e00ff */
[----:B---3--:R-:W-:Y:S01]  /*4e50*/  IMAD.MOV.U32 R19, RZ, RZ, -0x1 ;  /* 0xffffffffff137424 */ /* 0x008fe200078e00ff */
[----:B------:R-:W-:-:S02]  /*4e60*/  LEA.HI.X R17, R0, R17, R3, 0x1, P0 ;  /* 0x0000001100117211 */ /* 0x000fc400000f0c03 */
[----:B------:R-:W-:Y:S02]  /*4e70*/  ISETP.GE.U32.AND P0, PT, R16, UR4, PT ;  /* 0x0000000410007c0c */ /* 0x000fe4000bf06070 */
[----:B------:R-:W-:Y:S02]  /*4e80*/  PRMT R0, RZ, 0x7610, R0 ;  /* 0x00007610ff007816 */ /* 0x000fe40000000000 */
[----:B------:R-:W-:-:S13]  /*4e90*/  ISETP.GE.U32.AND.EX P0, PT, R17, UR5, PT, P0 ;  /* 0x0000000511007c0c */ /* 0x000fda000bf06100 */
[----:B0-----:R-:W-:Y:S05]  /*4ea0*/  @P0 BRA `(.L_x_107) ;  /* 0x0000000400640947 */ /* 0x001fea0003800000 */
[----:B------:R-:W0:Y:S01]  /*4eb0*/  S2R R12, SR_CTAID.X ;  /* 0x00000000000c7919 */ /* 0x000e220000002500 */
[----:B------:R-:W3:Y:S01]  /*4ec0*/  LDC.64 R10, c[0x0][0x628] ;  /* 0x00018a00ff0a7b82 */ /* 0x000ee20000000a00 */
[----:B------:R-:W-:Y:S01]  /*4ed0*/  ULDC UR4, c[0x0][0x150] ;  /* 0x0000540000047ab9 */ /* 0x000fe20000000800 */
[----:B-1--4-:R-:W-:Y:S01]  /*4ee0*/  IMAD.MOV.U32 R8, RZ, RZ, R16 ;  /* 0x000000ffff087224 */ /* 0x012fe200078e0010 */
[----:B------:R-:W1:Y:S01]  /*4ef0*/  S2R R20, SR_CTAID.Y ;  /* 0x0000000000147919 */ /* 0x000e620000002600 */
[----:B------:R-:W-:-:S04]  /*4f00*/  IMAD.MOV.U32 R9, RZ, RZ, R17 ;  /* 0x000000ffff097224 */ /* 0x000fc800078e0011 */
[----:B------:R-:W4:Y:S08]  /*4f10*/  LDC R21, c[0x0][0x144] ;  /* 0x00005100ff157b82 */ /* 0x000f300000000800 */
[----:B------:R-:W1:Y:S08]  /*4f20*/  LDC R0, c[0x0][0x630] ;  /* 0x00018c00ff007b82 */ /* 0x000e700000000800 */
[----:B------:R-:W1:Y:S01]  /*4f30*/  LDC.64 R14, c[0x0][0x620] ;  /* 0x00018800ff0e7b82 */ /* 0x000e620000000a00 */
[----:B---3--:R-:W-:-:S04]  /*4f40*/  ISETP.NE.U32.AND P0, PT, R10, RZ, PT ;  /* 0x000000ff0a00720c */ /* 0x008fc80003f05070 */
[----:B------:R-:W-:Y:S02]  /*4f50*/  ISETP.NE.AND.EX P0, PT, R11, RZ, PT, P0 ;  /* 0x000000ff0b00720c */ /* 0x000fe40003f05300 */
[----:B0-----:R-:W-:-:S05]  /*4f60*/  I2FP.F32.U32 R3, R12 ;  /* 0x0000000c00037245 */ /* 0x001fca0000201000 */
[----:B------:R-:W-:-:S04]  /*4f70*/  FMUL R3, R3, UR4 ;  /* 0x0000000403037c20 */ /* 0x000fc80008400000 */
[----:B------:R0:W3:Y:S02]  /*4f80*/  F2I.U32.TRUNC.NTZ R18, R3 ;  /* 0x0000000300127305 */ /* 0x0000e4000020f000 */
[----:B----4-:R-:W-:Y:S05]  /*4f90*/  @!P0 BRA `(.L_x_108) ;  /* 0x0000000000288947 */ /* 0x010fea0003800000 */
[----:B0-----:R-:W0:Y:S02]  /*4fa0*/  LDC R3, c[0x0][0x634] ;  /* 0x00018d00ff037b82 */ /* 0x001e240000000800 */
        /* <DEDUP_REMOVED lines=9> */
.L_x_108:
[----:B------:R-:W4:Y:S01]  /*5040*/  LDC.64 R24, c[0x0][0x640] ;  /* 0x00019000ff187b82 */ /* 0x000f220000000a00 */
[-CC-:B-1----:R-:W-:Y:S01]  /*5050*/  SHF.R.U64 R19, R8, R0.reuse, R9.reuse ;  /* 0x0000000008137219 */ /* 0x182fe20000001209 */
[----:B---3--:R-:W-:Y:S01]  /*5060*/  IMAD.MOV R18, RZ, RZ, -R18 ;  /* 0x000000ffff127224 */ /* 0x008fe200078e0a12 */
[----:B------:R-:W-:Y:S01]  /*5070*/  SHF.R.U32.HI R0, RZ, R0, R9 ;  /* 0x00000000ff007219 */ /* 0x000fe20000011609 */
[----:B------:R-:W-:Y:S01]  /*5080*/  ULDC UR4, c[0x0][0x154] ;  /* 0x0000550000047ab9 */ /* 0x000fe20000000800 */
[----:B0-----:R-:W-:Y:S01]  /*5090*/  IADD3 R3, P0, RZ, -R19, RZ ;  /* 0x80000013ff037210 */ /* 0x001fe20007f1e0ff */
[----:B------:R-:W-:Y:S02]  /*50a0*/  IMAD R21, R21, R18, R12 ;  /* 0x0000001215157224 */ /* 0x000fe400078e020c */
[----:B------:R-:W0:Y:S01]  /*50b0*/  LDC R6, c[0x0][0x618] ;  /* 0x00018600ff067b82 */ /* 0x000e220000000800 */
[----:B------:R-:W-:Y:S02]  /*50c0*/  IMAD.MOV.U32 R7, RZ, RZ, 0x1 ;  /* 0x00000001ff077424 */ /* 0x000fe400078e00ff */
[----:B------:R-:W-:-:S04]  /*50d0*/  IMAD.X R5, RZ, RZ, ~R0, P0 ;  /* 0x000000ffff057224 */ /* 0x000fc800000e0e00 */
[-C--:B------:R-:W-:Y:S01]  /*50e0*/  IMAD R0, R5, R14.reuse, RZ ;  /* 0x0000000e05007224 */ /* 0x080fe200078e02ff */
[----:B------:R-:W1:Y:S01]  /*50f0*/  LDC R8, c[0x0][0x608] ;  /* 0x00018200ff087b82 */ /* 0x000e620000000800 */
[----:B------:R-:W-:-:S04]  /*5100*/  IMAD.WIDE.U32 R4, R3, R14, R16 ;  /* 0x0000000e03047225 */ /* 0x000fc800078e0010 */
[----:B------:R-:W-:Y:S01]  /*5110*/  IMAD R3, R3, R15, R0 ;  /* 0x0000000f03037224 */ /* 0x000fe200078e0200 */
[----:B------:R-:W-:Y:S02]  /*5120*/  I2FP.F32.U32 R0, R20 ;  /* 0x0000001400007245 */ /* 0x000fe40000201000 */
[----:B------:R-:W3:Y:S01]  /*5130*/  LDC R22, c[0x0][0x658] ;  /* 0x00019600ff167b82 */ /* 0x000ee20000000800 */
[----:B------:R-:W-:Y:S01]  /*5140*/  IMAD.IADD R3, R5, 0x1, R3 ;  /* 0x0000000105037824 */ /* 0x000fe200078e0203 */
[----:B----4-:R-:W-:Y:S01]  /*5150*/  ISETP.NE.U32.AND P0, PT, R24, RZ, PT ;  /* 0x000000ff1800720c */ /* 0x010fe20003f05070 */
[----:B------:R-:W-:Y:S01]  /*5160*/  FMUL R0, R0, UR4 ;  /* 0x0000000400007c20 */ /* 0x000fe20008400000 */
[----:B------:R-:W-:Y:S02]  /*5170*/  IMAD.MOV.U32 R5, RZ, RZ, -0x1 ;  /* 0xffffffffff057424 */ /* 0x000fe400078e00ff */
[----:B------:R-:W-:Y:S01]  /*5180*/  ISETP.NE.AND.EX P0, PT, R25, RZ, PT, P0 ;  /* 0x000000ff1900720c */ /* 0x000fe20003f05300 */
[----:B------:R4:W2:Y:S01]  /*5190*/  F2I.U32.TRUNC.NTZ R13, R0 ;  /* 0x00000000000d7305 */ /* 0x0008a2000020f000 */
[----:B------:R-:W2:Y:S01]  /*51a0*/  LDC R15, c[0x0][0x148] ;  /* 0x00005200ff0f7b82 */ /* 0x000ea20000000800 */
[----:B0-----:R-:W-:-:S02]  /*51b0*/  SHF.R.U64 R12, R4, R6, R3 ;  /* 0x00000006040c7219 */ /* 0x001fc40000001203 */
[----:B------:R-:W-:-:S05]  /*51c0*/  SHF.R.U32.HI R3, RZ, R6, R3 ;  /* 0x00000006ff037219 */ /* 0x000fca0000011603 */
[----:B------:R-:W0:Y:S01]  /*51d0*/  LDC R18, c[0x0][0x600] ;  /* 0x00018000ff127b82 */ /* 0x000e220000000800 */
[-CC-:B-1----:R-:W-:Y:S02]  /*51e0*/  SHF.R.U64 R10, R12, R8.reuse, R3.reuse ;  /* 0x000000080c0a7219 */ /* 0x182fe40000001203 */
[----:B------:R-:W-:-:S05]  /*51f0*/  SHF.R.U32.HI R3, RZ, R8, R3 ;  /* 0x00000008ff037219 */ /* 0x000fca0000011603 */
[----:B------:R-:W1:Y:S01]  /*5200*/  LDC R26, c[0x0][0x648] ;  /* 0x00019200ff1a7b82 */ /* 0x000e620000000800 */
[-C--:B---3--:R-:W-:Y:S02]  /*5210*/  SHF.L.U32 R4, R5, R22.reuse, RZ ;  /* 0x0000001605047219 */ /* 0x088fe400000006ff */
[-CC-:B------:R-:W-:Y:S02]  /*5220*/  SHF.R.U64 R14, R10, R22.reuse, R3.reuse ;  /* 0x000000160a0e7219 */ /* 0x180fe40000001203 */
[----:B------:R-:W-:Y:S02]  /*5230*/  SHF.R.U32.HI R5, RZ, R22, R3 ;  /* 0x00000016ff057219 */ /* 0x000fe40000011603 */
[----:B------:R-:W-:Y:S01]  /*5240*/  LOP3.LUT R23, RZ, R4, RZ, 0x33, !PT ;  /* 0x00000004ff177212 */ /* 0x000fe200078e33ff */
[----:B------:R-:W3:Y:S01]  /*5250*/  LDC R27, c[0x0][0x638] ;  /* 0x00018e00ff1b7b82 */ /* 0x000ee20000000800 */
[----:B------:R-:W-:Y:S01]  /*5260*/  SHF.L.U32 R22, R7, R22, RZ ;  /* 0x0000001607167219 */ /* 0x000fe200000006ff */
[----:B------:R-:W-:-:S06]  /*5270*/  IMAD.MOV.U32 R4, RZ, RZ, R14 ;  /* 0x000000ffff047224 */ /* 0x000fcc00078e000e */
[----:B------:R-:W0:Y:S01]  /*5280*/  LDC R28, c[0x0][0x610] ;  /* 0x00018400ff1c7b82 */ /* 0x000e220000000800 */
[----:B----4-:R-:W-:Y:S05]  /*5290*/  @!P0 BRA `(.L_x_109) ;  /* 0x0000000000288947 */ /* 0x010fea0003800000 */
[----:B------:R-:W4:Y:S02]  /*52a0*/  LDC R3, c[0x0][0x64c] ;  /* 0x00019300ff037b82 */ /* 0x000f240000000800 */
[----:B----4-:R-:W-:-:S05]  /*52b0*/  IADD3 R3, P0, R14, R3, RZ ;  /* 0x000000030e037210 */ /* 0x010fca0007f1e0ff */
        /* <DEDUP_REMOVED lines=8> */
.L_x_109:
[----:B------:R-:W-:Y:S01]  /*5340*/  ISETP.NE.AND P0, PT, R2, 0x1, PT ;  /* 0x000000010200780c */ /* 0x000fe20003f05270 */
[----:B0-----:R-:W-:Y:S01]  /*5350*/  VIADD R7, R18, 0xffffffff ;  /* 0xffffffff12077836 */ /* 0x001fe20000000000 */
[----:B-1----:R-:W-:Y:S01]  /*5360*/  SHF.R.U64 R0, R4, R26, R5 ;  /* 0x0000001a04007219 */ /* 0x002fe20000001205 */
[----:B--2---:R-:W-:Y:S01]  /*5370*/  IMAD.MOV R13, RZ, RZ, -R13 ;  /* 0x000000ffff0d7224 */ /* 0x004fe200078e0a0d */
[----:B------:R-:W-:Y:S01]  /*5380*/  LOP3.LUT R5, R10, R23, RZ, 0xc0, !PT ;  /* 0x000000170a057212 */ /* 0x000fe200078ec0ff */
[----:B------:R-:W-:Y:S02]  /*5390*/  IMAD.MOV.U32 R4, RZ, RZ, 0x1 ;  /* 0x00000001ff047424 */ /* 0x000fe400078e00ff */
[----:B------:R-:W-:Y:S02]  /*53a0*/  IMAD.MOV R3, RZ, RZ, -R0 ;  /* 0x000000ffff037224 */ /* 0x000fe400078e0a00 */
[----:B------:R-:W-:Y:S01]  /*53b0*/  IMAD R22, R22, R0, R5 ;  /* 0x0000000016167224 */ /* 0x000fe200078e0205 */
[----:B------:R-:W-:Y:S01]  /*53c0*/  LOP3.LUT R5, R12, R7, RZ, 0xc0, !PT ;  /* 0x000000070c057212 */ /* 0x000fe200078ec0ff */
[----:B---3--:R-:W-:-:S02]  /*53d0*/  IMAD R0, R3, R27, R14 ;  /* 0x0000001b03007224 */ /* 0x008fc400078e020e */
[----:B------:R-:W-:Y:S02]  /*53e0*/  @P0 IMAD R21, R15, R13, R20 ;  /* 0x0000000d0f150224 */ /* 0x000fe400078e0214 */
[----:B------:R-:W-:Y:S01]  /*53f0*/  IMAD R3, R0, R18, R5 ;  /* 0x0000001200037224 */ /* 0x000fe200078e0205 */
[----:B------:R-:W-:Y:S01]  /*5400*/  PRMT R0, R4, 0x7610, R0 ;  /* 0x0000761004007816 */ /* 0x000fe20000000000 */
[----:B------:R-:W-:-:S05]  /*5410*/  IMAD R22, R22, R28, R21 ;  /* 0x0000001c16167224 */ /* 0x000fca00078e0215 */
[----:B------:R-:W-:Y:S02]  /*5420*/  SEL R18, R3, R22, !P0 ;  /* 0x0000001603127207 */ /* 0x000fe40004000000 */
[----:B------:R-:W-:-:S07]  /*5430*/  SEL R22, R22, R3, !P0 ;  /* 0x0000000316167207 */ /* 0x000fce0004000000 */
.L_x_107:
[----:B------:R-:W-:Y:S02]  /*5440*/  LOP3.LUT P0, RZ, R0, 0xff, RZ, 0xc0, !PT ;  /* 0x000000ff00ff7812 */ /* 0x000fe4000780c0ff */
[----:B------:R-:W-:-:S11]  /*5450*/  LOP3.LUT R65, R65, 0x1, RZ, 0x3c, !PT ;  /* 0x0000000141417812 */ /* 0x000fd600078e3cff */
[----:B------:R-:W-:Y:S05]  /*5460*/  @P0 BRA `(.L_x_110) ;  /* 0xffffffc000780947 */ /* 0x000fea000383ffff */
[----:B------:R-:W-:Y:S05]  /*5470*/  EXIT ;  /* 0x000000000000794d */ /* 0x000fea0003800000 */
.L_x_14:
[----:B------:R-:W-:-:S08]  /*5480*/  ISETP.NE.AND P0, PT, RZ, UR4, PT ;  /* 0x00000004ff007c0c */ /* 0x000fd0000bf05270 */
[----:B------:R-:W0:-:S00]  /*5490*/  USETMAXREG.DEALLOC.CTAPOOL 0x28 ;  /* 0x00000028000079c8 */ /* 0x000e0000080e0500 */
[----:B------:R-:W-:Y:S05]  /*54a0*/  @P0 EXIT ;  /* 0x000000000000094d */ /* 0x000fea0003800000 */
[----:B0-----:R-:W-:Y:S01]  /*54b0*/  LOP3.LUT P0, RZ, R3, 0xff, RZ, 0xc0, !PT ;  /* 0x000000ff03ff7812 */ /* 0x001fe2000780c0ff */
[----:B------:R-:W-:Y:S02]  /*54c0*/  IMAD.MOV.U32 R24, RZ, RZ, 0x1 ;  /* 0x00000001ff187424 */ /* 0x000fe400078e00ff */
[----:B------:R-:W-:-:S10]  /*54d0*/  IMAD.MOV.U32 R25, RZ, RZ, RZ ;  /* 0x000000ffff197224 */ /* 0x000fd400078e00ff */
[----:B------:R-:W-:Y:S05]  /*54e0*/  @!P0 BRA `(.L_x_111) ;  /* 0x0000001000548947 */ /* 0x000fea0003800000 */
[C---:B------:R-:W-:Y:S01]  /*54f0*/  ISETP.NE.AND P1, PT, R23.reuse, RZ, PT ;  /* 0x000000ff1700720c */ /* 0x040fe20003f25270 */
[----:B------:R-:W-:Y:S01]  /*5500*/  ULDC UR37, c[0x0][0x658] ;  /* 0x0001960000257ab9 */ /* 0x000fe20000000800 */
[----:B------:R-:W-:Y:S01]  /*5510*/  LOP3.LUT P0, RZ, R0, 0x1f, RZ, 0xc0, !PT ;  /* 0x0000001f00ff7812 */ /* 0x000fe2000780c0ff */
[----:B------:R-:W-:Y:S01]  /*5520*/  UMOV UR4, 0xffffffff ;  /* 0xffffffff00047882 */ /* 0x000fe20000000000 */
[----:B------:R-:W-:Y:S01]  /*5530*/  LOP3.LUT R26, R26, 0xfffffffe, RZ, 0xc0, !PT ;  /* 0xfffffffe1a1a7812 */ /* 0x000fe200078ec0ff */
[----:B------:R-:W-:Y:S01]  /*5540*/  BSSY B7, `(.L_x_111) ;  /* 0x000010f000077945 */ /* 0x000fe20003800000 */
[----:B------:R-:W-:Y:S01]  /*5550*/  ISETP.NE.OR P0, PT, R23, RZ, !P0 ;  /* 0x000000ff1700720c */ /* 0x000fe20004705670 */
[----:B------:R-:W-:Y:S01]  /*5560*/  USHF.L.U32 UR4, UR4, UR37, URZ ;  /* 0x0000002504047299 */ /* 0x000fe2000800063f */
[----:B------:R-:W-:Y:S01]  /*5570*/  IMAD.MOV.U32 R27, RZ, RZ, 0x1 ;  /* 0x00000001ff1b7424 */ /* 0x000fe200078e00ff */
[----:B------:R-:W-:Y:S01]  /*5580*/  ULDC UR39, c[0x0][0x600] ;  /* 0x0001800000277ab9 */ /* 0x000fe20000000800 */
[----:B------:R-:W-:Y:S01]  /*5590*/  IMAD.MOV.U32 R24, RZ, RZ, 0x1 ;  /* 0x00000001ff187424 */ /* 0x000fe200078e00ff */
[----:B------:R-:W-:Y:S01]  /*55a0*/  UMOV UR5, 0x1 ;  /* 0x0000000100057882 */ /* 0x000fe20000000000 */
[----:B------:R-:W-:Y:S01]  /*55b0*/  IMAD.MOV.U32 R25, RZ, RZ, RZ ;  /* 0x000000ffff197224 */ /* 0x000fe200078e00ff */
[----:B------:R-:W-:Y:S01]  /*55c0*/  @P1 LOP3.LUT R26, R26, 0x1, RZ, 0xfc, !PT ;  /* 0x000000011a1a1812 */ /* 0x000fe200078efcff */
[----:B------:R-:W-:-:S02]  /*55d0*/  UIADD3 UR48, UR46, 0x1, URZ ;  /* 0x000000012e307890 */ /* 0x000fc4000fffe03f */
[----:B------:R-:W-:Y:S01]  /*55e0*/  ULOP3.LUT UR47, UR49, 0x2, URZ, 0xfc, !UPT ;  /* 0x00000002312f7892 */ /* 0x000fe2000f8efc3f */
[----:B------:R-:W-:Y:S01]  /*55f0*/  LOP3.LUT R26, R26, 0xfffffffb, RZ, 0xc0, !PT ;  /* 0xfffffffb1a1a7812 */ /* 0x000fe200078ec0ff */
[----:B------:R-:W-:Y:S02]  /*5600*/  UIADD3 UR39, UR39, -0x1, URZ ;  /* 0xffffffff27277890 */ /* 0x000fe4000fffe03f */
[----:B------:R-:W-:Y:S01]  /*5610*/  USHF.L.U32 UR37, UR5, UR37, URZ ;  /* 0x0000002505257299 */ /* 0x000fe2000800063f */
[----:B------:R-:W-:Y:S01]  /*5620*/  @P0 LOP3.LUT R26, R26, 0x4, RZ, 0xfc, !PT ;  /* 0x000000041a1a0812 */ /* 0x000fe200078efcff */
[----:B------:R-:W-:Y:S01]  /*5630*/  ULOP3.LUT UR38, URZ, UR4, URZ, 0x33, !UPT ;  /* 0x000000043f267292 */ /* 0x000fe2000f8e333f */
[----:B------:R-:W-:-:S11]  /*5640*/  ULDC.64 UR50, c[0x0][0x198] ;  /* 0x0000660000327ab9 */ /* 0x000fd60000000a00 */
.L_x_125:
[----:B------:R-:W-:-:S03]  /*5650*/  UMOV UR4, 0xffffffff ;  /* 0xffffffff00047882 */ /* 0x000fc60000000000 */
[----:B------:R-:W-:Y:S05]  /*5660*/  BRA.DIV UR4, `(.L_x_112) ;  /* 0x0000001a04a87947 */ /* 0x000fea000b800000 */
[----:B------:R-:W-:-:S13]  /*5670*/  ELECT P6, URZ, PT ;  /* 0x00000000003f782f */ /* 0x000fda00038c0000 */
.L_x_150:
[----:B------:R-:W-:Y:S04]  /*5680*/  BSSY B6, `(.L_x_113) ;  /* 0x0000087000067945 */ /* 0x000fe80003800000 */
[----:B------:R-:W-:Y:S05]  /*5690*/  @!P6 BRA `(.L_x_114) ;  /* 0x000000080014e947 */ /* 0x000fea0003800000 */
[----:B------:R-:W0:Y:S01]  /*56a0*/  S2R R3, SR_CgaCtaId ;  /* 0x0000000000037919 */ /* 0x000e220000008800 */
[----:B------:R-:W-:-:S04]  /*56b0*/  MOV R28, 0x400 ;  /* 0x00000400001c7802 */ /* 0x000fc80000000f00 */
[----:B0-----:R-:W-:-:S05]  /*56c0*/  LEA R28, R3, R28, 0x18 ;  /* 0x0000001c031c7211 */ /* 0x001fca00078ec0ff */
[----:B------:R-:W-:-:S05]  /*56d0*/  VIADD R0, R28, 0x800 ;  /* 0x000008001c007836 */ /* 0x000fca0000000000 */
[----:B------:R-:W-:-:S13]  /*56e0*/  LOP3.LUT P0, RZ, R0, 0x9f, RZ, 0xc0, !PT ;  /* 0x0000009f00ff7812 */ /* 0x000fda000780c0ff */
[----:B------:R-:W-:Y:S05]  /*56f0*/  @!P0 BRA `(.L_x_115) ;  /* 0x0000000000408947 */ /* 0x000fea0003800000 */
[----:B------:R-:W-:Y:S01]  /*5700*/  MOV R14, 0x0 ;  /* 0x00000000000e7802 */ /* 0x000fe20000000f00 */
[----:B------:R-:W-:Y:S01]  /*5710*/  ULDC.64 UR4, c[0x4][0x70] ;  /* 0x01001c0000047ab9 */ /* 0x000fe20000000a00 */
[----:B------:R-:W-:Y:S01]  /*5720*/  ULDC.64 UR6, c[0x4][0x8] ;  /* 0x0100020000067ab9 */ /* 0x000fe20000000a00 */
[----:B------:R-:W-:Y:S02]  /*5730*/  IMAD.U32 R4, RZ, RZ, UR4 ;  /* 0x00000004ff047e24 */ /* 0x000fe4000f8e00ff */
[----:B------:R-:W-:Y:S01]  /*5740*/  IMAD.U32 R5, RZ, RZ, UR5 ;  /* 0x00000005ff057e24 */ /* 0x000fe2000f8e00ff */
[----:B------:R-:W0:Y:S01]  /*5750*/  LDC.64 R14, c[0x4][R14] ;  /* 0x010000000e0e7b82 */ /* 0x000e220000000a00 */
[----:B------:R-:W-:Y:S01]  /*5760*/  ULDC.64 UR4, c[0x4][0x78] ;  /* 0x01001e0000047ab9 */ /* 0x000fe20000000a00 */
[----:B------:R-:W-:Y:S02]  /*5770*/  IMAD.U32 R10, RZ, RZ, UR6 ;  /* 0x00000006ff0a7e24 */ /* 0x000fe4000f8e00ff */
[----:B------:R-:W-:-:S02]  /*5780*/  IMAD.U32 R6, RZ, RZ, UR4 ;  /* 0x00000004ff067e24 */ /* 0x000fc4000f8e00ff */
[----:B------:R-:W-:Y:S02]  /*5790*/  IMAD.U32 R7, RZ, RZ, UR5 ;  /* 0x00000005ff077e24 */ /* 0x000fe4000f8e00ff */
[----:B------:R-:W-:Y:S02]  /*57a0*/  IMAD.U32 R11, RZ, RZ, UR7 ;  /* 0x00000007ff0b7e24 */ /* 0x000fe4000f8e00ff */
[----:B------:R-:W-:Y:S02]  /*57b0*/  IMAD.MOV.U32 R8, RZ, RZ, 0x70 ;  /* 0x00000070ff087424 */ /* 0x000fe400078e00ff */
[----:B------:R-:W-:Y:S02]  /*57c0*/  IMAD.MOV.U32 R12, RZ, RZ, 0x1 ;  /* 0x00000001ff0c7424 */ /* 0x000fe400078e00ff */
[----:B------:R-:W-:-:S07]  /*57d0*/  IMAD.MOV.U32 R13, RZ, RZ, RZ ;  /* 0x000000ffff0d7224 */ /* 0x000fce00078e00ff */
[----:B------:R-:W-:-:S07]  /*57e0*/  LEPC R20, `(.L_x_115) ;  /* 0x000000001014794e */ /* 0x000fce0000000000 */
[----:B0----5:R-:W-:Y:S05]  /*57f0*/  CALL.ABS.NOINC R14 ;  /* 0x000000000e007343 */ /* 0x021fea0003c00000 */
.L_x_115:
        /* <DEDUP_REMOVED lines=19> */
.L_x_116:
[----:B------:R-:W0:Y:S02]  /*5930*/  LDC R0, c[0x0][0x28c] ;  /* 0x0000a300ff007b82 */ /* 0x000e240000000800 */
[----:B0-----:R-:W-:-:S13]  /*5940*/  ISETP.GE.AND P0, PT, R0, 0x1, PT ;  /* 0x000000010000780c */ /* 0x001fda0003f06270 */
[----:B------:R-:W-:Y:S05]  /*5950*/  @!P0 BRA `(.L_x_114) ;  /* 0x0000000400648947 */ /* 0x000fea0003800000 */
[----:B------:R-:W-:Y:S02]  /*5960*/  IMAD.SHL.U32 R22, R22, 0x40, RZ ;  /* 0x0000004016167824 */ /* 0x000fe400078e00ff */
[----:B------:R-:W-:Y:S02]  /*5970*/  IMAD.SHL.U32 R18, R18, 0x40, RZ ;  /* 0x0000004012127824 */ /* 0x000fe400078e00ff */
[----:B------:R-:W-:Y:S02]  /*5980*/  IMAD.MOV.U32 R6, RZ, RZ, RZ ;  /* 0x000000ffff067224 */ /* 0x000fe400078e00ff */
[----:B------:R-:W-:Y:S02]  /*5990*/  IMAD.U32 R8, RZ, RZ, UR48 ;  /* 0x00000030ff087e24 */ /* 0x000fe4000f8e00ff */
[----:B------:R-:W-:Y:S02]  /*59a0*/  IMAD.MOV.U32 R0, RZ, RZ, R24 ;  /* 0x000000ffff007224 */ /* 0x000fe400078e0018 */
[----:B------:R-:W-:-:S02]  /*59b0*/  IMAD.MOV.U32 R3, RZ, RZ, R25 ;  /* 0x000000ffff037224 */ /* 0x000fc400078e0019 */
[C---:B------:R-:W-:Y:S02]  /*59c0*/  VIADD R9, R22.reuse, 0x8 ;  /* 0x0000000816097836 */ /* 0x040fe40000000000 */
[C---:B------:R-:W-:Y:S02]  /*59d0*/  VIADD R10, R22.reuse, 0x10 ;  /* 0x00000010160a7836 */ /* 0x040fe40000000000 */
[C---:B------:R-:W-:Y:S02]  /*59e0*/  VIADD R11, R22.reuse, 0x18 ;  /* 0x00000018160b7836 */ /* 0x040fe40000000000 */
[C---:B------:R-:W-:Y:S02]  /*59f0*/  VIADD R12, R22.reuse, 0x20 ;  /* 0x00000020160c7836 */ /* 0x040fe40000000000 */
[C---:B------:R-:W-:Y:S02]  /*5a00*/  VIADD R13, R22.reuse, 0x28 ;  /* 0x00000028160d7836 */ /* 0x040fe40000000000 */
[----:B------:R-:W-:-:S02]  /*5a10*/  VIADD R14, R22, 0x30 ;  /* 0x00000030160e7836 */ /* 0x000fc40000000000 */
[----:B------:R-:W-:-:S07]  /*5a20*/  VIADD R15, R22, 0x38 ;  /* 0x00000038160f7836 */ /* 0x000fce0000000000 */
.L_x_120:
[----:B------:R-:W-:Y:S01]  /*5a30*/  IMAD R7, R3, 0x8, R28 ;  /* 0x0000000803077824 */ /* 0x000fe200078e021c */
[----:B------:R-:W-:Y:S02]  /*5a40*/  SHF.L.U32 R4, R0, 0x1f, RZ ;  /* 0x0000001f00047819 */ /* 0x000fe400000006ff */
[----:B------:R-:W-:Y:S02]  /*5a50*/  ISETP.NE.AND P1, PT, R23, RZ, PT ;  /* 0x000000ff1700720c */ /* 0x000fe40003f25270 */
[----:B------:R-:W0:Y:S11]  /*5a60*/  SYNCS.PHASECHK.TRANS64.TRYWAIT P0, [R7+URZ+0x70], R4 ;  /* 0x00007004070075a7 */ /* 0x000e36000800017f */
[----:B------:R-:W1:Y:S01]  /*5a70*/  @!P1 LDC R5, c[0x0][0x500] ;  /* 0x00014000ff059b82 */ /* 0x000e620000000800 */
[----:B0-----:R-:W-:Y:S05]  /*5a80*/  @!P0 BRA `(.L_x_117) ;  /* 0x0000001400c08947 */ /* 0x001fea0003800000 */
.L_x_151:
[----:B------:R-:W-:Y:S01]  /*5a90*/  ISETP.NE.AND P0, PT, R23, RZ, PT ;  /* 0x000000ff1700720c */ /* 0x000fe20003f05270 */
[----:B------:R-:W-:-:S04]  /*5aa0*/  UPRMT UR4, UR47, 0x9910, URZ ;  /* 0x000099102f047896 */ /* 0x000fc8000800003f */
[----:B------:R-:W-:-:S08]  /*5ab0*/  UISETP.NE.AND UP0, UPT, UR4, 0x2, UPT ;  /* 0x000000020400788c */ /* 0x000fd0000bf05270 */
[----:B-1----:R1:W-:Y:S01]  /*5ac0*/  @!P0 SYNCS.ARRIVE.TRANS64 RZ, [R7+URZ], R5 ;  /* 0x0000000507ff89a7 */ /* 0x0023e2000800003f */
[----:B------:R-:W-:-:S13]  /*5ad0*/  PLOP3.LUT P0, PT, PT, PT, UP0, 0x80, 0x0 ;  /* 0x000000000000781c */ /* 0x000fda0003f0f008 */
[----:B-1----:R-:W-:Y:S05]  /*5ae0*/  @P0 BRA `(.L_x_118) ;  /* 0x0000000000040947 */ /* 0x002fea0003800000 */
[----:B------:R-:W-:Y:S01]  /*5af0*/  BPT.TRAP 0x1 ;  /* 0x000000040000795c */ /* 0x000fe20000300000 */
.L_x_118:
[----:B------:R-:W-:-:S13]  /*5b00*/  LOP3.LUT P0, RZ, R26, 0x4, RZ, 0xc0, !PT ;  /* 0x000000041aff7812 */ /* 0x000fda000780c0ff */
[----:B------:R-:W-:Y:S05]  /*5b10*/  @P0 BRA `(.L_x_119) ;  /* 0x0000000000040947 */ /* 0x000fea0003800000 */
[----:B------:R-:W-:Y:S01]  /*5b20*/  BPT.TRAP 0x1 ;  /* 0x000000040000795c */ /* 0x000fe20000300000 */
.L_x_119:
[----:B0-----:R-:W-:Y:S01]  /*5b30*/  IMAD R4, R3, 0x2000, R28 ;  /* 0x0000200003047824 */ /* 0x001fe200078e021c */
[----:B------:R-:W-:Y:S01]  /*5b40*/  R2UR UR33, R7 ;  /* 0x00000000072172ca */ /* 0x000fe200000e0000 */
[----:B------:R-:W-:Y:S01]  /*5b50*/  UIADD3 UR6, UP0, UR50, 0xf0, URZ ;  /* 0x000000f032067890 */ /* 0x000fe2000ff1e03f */
[----:B------:R-:W-:Y:S01]  /*5b60*/  R2UR UR35, R6 ;  /* 0x00000000062372ca */ /* 0x000fe200000e0000 */
[----:B------:R-:W-:Y:S01]  /*5b70*/  UMOV UR4, 0x0 ;  /* 0x0000000000047882 */ /* 0x000fe20000000000 */
[----:B------:R-:W-:Y:S01]  /*5b80*/  R2UR UR13, R4 ;  /* 0x00000000040d72ca */ /* 0x000fe200000e0000 */
[----:B------:R-:W-:Y:S01]  /*5b90*/  UIADD3.X UR7, URZ, UR51, URZ, UP0, !UPT ;  /* 0x000000333f077290 */ /* 0x000fe200087fe43f */
[----:B------:R-:W-:Y:S01]  /*5ba0*/  R2UR UR36, R19 ;  /* 0x00000000132472ca */ /* 0x000fe200000e0000 */
[----:B------:R-:W-:Y:S01]  /*5bb0*/  UMOV UR5, 0x10000000 ;  /* 0x1000000000057882 */ /* 0x000fe20000000000 */
[----:B------:R-:W-:Y:S01]  /*5bc0*/  R2UR UR34, R22 ;  /* 0x00000000162272ca */ /* 0x000fe200000e0000 */
[----:B------:R-:W-:Y:S01]  /*5bd0*/  VIADD R8, R8, 0xffffffff ;  /* 0xffffffff08087836 */ /* 0x000fe20000000000 */
[----:B------:R-:W-:Y:S01]  /*5be0*/  R2UR UR26, R9 ;  /* 0x00000000091a72ca */ /* 0x000fe200000e0000 */
[----:B------:R-:W-:Y:S01]  /*5bf0*/  UIADD3 UR14, UP0, UR50, 0x1f0, URZ ;  /* 0x000001f0320e7890 */ /* 0x000fe2000ff1e03f */
[----:B------:R-:W-:Y:S01]  /*5c00*/  R2UR UR18, R10 ;  /* 0x000000000a1272ca */ /* 0x000fe200000e0000 */
[----:B------:R-:W-:Y:S01]  /*5c10*/  UMOV UR25, UR33 ;  /* 0x0000002100197c82 */ /* 0x000fe20008000000 */
[----:B------:R-:W-:Y:S01]  /*5c20*/  R2UR UR10, R11 ;  /* 0x000000000b0a72ca */ /* 0x000fe200000e0000 */
[----:B------:R-:W-:Y:S01]  /*5c30*/  UMOV UR27, UR35 ;  /* 0x00000023001b7c82 */ /* 0x000fe20008000000 */
[----:B------:R-:W-:Y:S01]  /*5c40*/  UMOV UR17, UR33 ;  /* 0x0000002100117c82 */ /* 0x000fe20008000000 */
[----:B------:R-:W-:Y:S01]  /*5c50*/  UIADD3 UR32, UR13, 0x800, URZ ;  /* 0x000008000d207890 */ /* 0x000fe2000fffe03f */
[----:B------:R-:W-:Y:S01]  /*5c60*/  R2UR UR42, R12 ;  /* 0x000000000c2a72ca */ /* 0x000fe200000e0000 */
[----:B------:R-:W-:Y:S01]  /*5c70*/  UIADD3 UR24, UR13, 0xc00, URZ ;  /* 0x00000c000d187890 */ /* 0x000fe2000fffe03f */
[----:B------:R-:W-:Y:S01]  /*5c80*/  ISETP.GT.AND P1, PT, R8, 0x1, PT ;  /* 0x000000010800780c */ /* 0x000fe20003f24270 */
[----:B------:R-:W-:Y:S01]  /*5c90*/  UIADD3 UR16, UR13, 0x1000, URZ ;  /* 0x000010000d107890 */ /* 0x000fe2000fffe03f */
[----:B------:R-:W-:Y:S01]  /*5ca0*/  VIADD R3, R3, 0x1 ;  /* 0x0000000103037836 */ /* 0x000fe20000000000 */
[----:B------:R-:W-:Y:S01]  /*5cb0*/  UIADD3 UR8, UR13, 0x1400, URZ ;  /* 0x000014000d087890 */ /* 0x000fe2000fffe03f */
[----:B------:R-:W-:Y:S01]  /*5cc0*/  VIADD R6, R6, 0x20 ;  /* 0x0000002006067836 */ /* 0x000fe20000000000 */
[----:B------:R-:W-:Y:S01]  /*5cd0*/  UMOV UR28, UR36 ;  /* 0x00000024001c7c82 */ /* 0x000fe20008000000 */
[----:B------:R-:W-:Y:S01]  /*5ce0*/  UMOV UR19, UR35 ;  /* 0x0000002300137c82 */ /* 0x000fe20008000000 */
[----:B------:R-:W-:Y:S01]  /*5cf0*/  UMOV UR20, UR36 ;  /* 0x0000002400147c82 */ /* 0x000fe20008000000 */
[----:B------:R0:W-:Y:S01]  /*5d00*/  UTMALDG.3D [UR32], [UR6], desc[UR4] ;  /* 0x00000420060075b4 */ /* 0x0001e20008011000 */
[----:B------:R-:W-:Y:S01]  /*5d10*/  UMOV UR9, UR33 ;  /* 0x0000002100097c82 */ /* 0x000fe20008000000 */
[----:B------:R-:W-:Y:S01]  /*5d20*/  UMOV UR11, UR35 ;  /* 0x00000023000b7c82 */ /* 0x000fe20008000000 */
[----:B------:R-:W-:Y:S01]  /*5d30*/  UMOV UR12, UR36 ;  /* 0x00000024000c7c82 */ /* 0x000fe20008000000 */
[----:B------:R-:W-:Y:S01]  /*5d40*/  UIADD3 UR40, UR13, 0x1800, URZ ;  /* 0x000018000d287890 */ /* 0x000fe2000fffe03f */
[----:B------:R-:W-:Y:S01]  /*5d50*/  ISETP.NE.AND P0, PT, R3, 0xe, PT ;  /* 0x0000000e0300780c */ /* 0x000fe20003f05270 */
[----:B------:R-:W-:Y:S01]  /*5d60*/  UIADD3.X UR15, URZ, UR51, URZ, UP0, !UPT ;  /* 0x000000333f0f7290 */ /* 0x000fe200087fe43f */
[----:B------:R1:W-:Y:S01]  /*5d70*/  UTMALDG.3D [UR24], [UR6], desc[UR4] ;  /* 0x00000418060075b4 */ /* 0x0003e20008011000 */
[----:B------:R-:W-:Y:S01]  /*5d80*/  UMOV UR41, UR33 ;  /* 0x0000002100297c82 */ /* 0x000fe20008000000 */
[----:B------:R-:W-:Y:S01]  /*5d90*/  UMOV UR43, UR35 ;  /* 0x00000023002b7c82 */ /* 0x000fe20008000000 */
[----:B------:R-:W-:Y:S01]  /*5da0*/  UMOV UR44, UR36 ;  /* 0x00000024002c7c82 */ /* 0x000fe20008000000 */
[----:B------:R-:W-:-:S02]  /*5db0*/  SEL R5, RZ, 0x1, P0 ;  /* 0x00000001ff057807 */ /* 0x000fc40000000000 */
[----:B------:R-:W-:Y:S01]  /*5dc0*/  SEL R3, R3, RZ, P0 ;  /* 0x000000ff03037207 */ /* 0x000fe20000000000 */
[----:B------:R2:W-:Y:S01]  /*5dd0*/  UTMALDG.3D [UR16], [UR6], desc[UR4] ;  /* 0x00000410060075b4 */ /* 0x0005e20008011000 */
[----:B------:R-:W-:Y:S02]  /*5de0*/  LOP3.LUT R0, R0, R5, RZ, 0x3c, !PT ;  /* 0x0000000500007212 */ /* 0x000fe400078e3cff */
[----:B0-----:R-:W-:Y:S01]  /*5df0*/  R2UR UR34, R13 ;  /* 0x000000000d2272ca */ /* 0x001fe200000e0000 */
[----:B------:R0:W-:Y:S01]  /*5e00*/  UTMALDG.3D [UR8], [UR6], desc[UR4] ;  /* 0x00000408060075b4 */ /* 0x0001e20008011000 */
[----:B------:R-:W-:Y:S01]  /*5e10*/  UIADD3 UR32, UR13, 0x1c00, URZ ;  /* 0x00001c000d207890 */ /* 0x000fe2000fffe03f */
[----:B-1----:R-:W-:Y:S01]  /*5e20*/  R2UR UR26, R14 ;  /* 0x000000000e1a72ca */ /* 0x002fe200000e0000 */
[----:B------:R-:W-:Y:S01]  /*5e30*/  UIADD3 UR24, UR13, 0x2000, URZ ;  /* 0x000020000d187890 */ /* 0x000fe2000fffe03f */
[----:B------:R1:W-:Y:S01]  /*5e40*/  UTMALDG.3D [UR40], [UR6], desc[UR4] ;  /* 0x00000428060075b4 */ /* 0x0003e20008011000 */
[----:B--2---:R-:W-:Y:S01]  /*5e50*/  R2UR UR18, R15 ;  /* 0x000000000f1272ca */ /* 0x004fe200000e0000 */
[----:B------:R-:W-:-:S06]  /*5e60*/  UIADD3 UR16, UR13, 0x2400, URZ ;  /* 0x000024000d107890 */ /* 0x000fcc000fffe03f */
[----:B------:R1:W-:Y:S01]  /*5e70*/  UTMALDG.3D [UR32], [UR6], desc[UR4] ;  /* 0x00000420060075b4 */ /* 0x0003e20008011000 */
[----:B0-----:R-:W-:Y:S01]  /*5e80*/  R2UR UR11, R18 ;  /* 0x00000000120b72ca */ /* 0x001fe200000e0000 */
[----:B------:R-:W-:Y:S01]  /*5e90*/  UIADD3 UR8, UR13, 0x1c800, URZ ;  /* 0x0001c8000d087890 */ /* 0x000fe2000fffe03f */
[----:B------:R1:W-:Y:S01]  /*5ea0*/  UTMALDG.3D [UR24], [UR6], desc[UR4] ;  /* 0x00000418060075b4 */ /* 0x0003e20008011000 */
[----:B------:R-:W-:Y:S02]  /*5eb0*/  UMOV UR10, UR35 ;  /* 0x00000023000a7c82 */ /* 0x000fe40008000000 */
[----:B------:R1:W-:Y:S08]  /*5ec0*/  UTMALDG.3D [UR16], [UR6], desc[UR4] ;  /* 0x00000410060075b4 */ /* 0x0003f00008011000 */
[----:B------:R1:W-:Y:S02]  /*5ed0*/  UTMALDG.3D [UR8], [UR14], desc[UR4] ;  /* 0x000004080e0075b4 */ /* 0x0003e40008011000 */
[----:B-1----:R-:W-:Y:S05]  /*5ee0*/  @P1 BRA `(.L_x_120) ;  /* 0xfffffff800d01947 */ /* 0x002fea000383ffff */
.L_x_114:
[----:B------:R-:W-:Y:S05]  /*5ef0*/  BSYNC B6 ;  /* 0x0000000000067941 */ /* 0x000fea0003800000 */
.L_x_113:
[----:B------:R-:W-:Y:S01]  /*5f00*/  LOP3.LUT P2, RZ, R27, 0xff, RZ, 0xc0, !PT ;  /* 0x000000ff1bff7812 */ /* 0x000fe2000784c0ff */
[----:B------:R-:W-:Y:S01]  /*5f10*/  VIADD R0, R25, UR46 ;  /* 0x0000002e19007c36 */ /* 0x000fe20008000000 */
[----:B------:R-:W-:Y:S01]  /*5f20*/  ULDC.64 UR4, c[0x0][0x650] ;  /* 0x0001940000047ab9 */ /* 0x000fe20000000a00 */
[----:B------:R-:W-:Y:S01]  /*5f30*/  IMAD.U32 R7, RZ, RZ, UR46 ;  /* 0x0000002eff077e24 */ /* 0x000fe2000f8e00ff */
[----:B------:R-:W-:Y:S01]  /*5f40*/  UISETP.GE.U32.AND UP0, UPT, UR46, 0xe, UPT ;  /* 0x0000000e2e00788c */ /* 0x000fe2000bf06070 */
[----:B------:R-:W-:Y:S01]  /*5f50*/  BSSY B0, `(.L_x_121) ;  /* 0x000006b000007945 */ /* 0x000fe20003800000 */
[----:B------:R-:W-:Y:S01]  /*5f60*/  ISETP.GT.U32.AND P0, PT, R0, 0xd, PT ;  /* 0x0000000d0000780c */ /* 0x000fe20003f04070 */
[----:B------:R-:W-:Y:S01]  /*5f70*/  IMAD.MOV.U32 R22, RZ, RZ, -0x1 ;  /* 0xffffffffff167424 */ /* 0x000fe200078e00ff */
[----:B------:R-:W-:Y:S01]  /*5f80*/  SHF.R.U32.HI R4, RZ, 0x1, R0 ;  /* 0x00000001ff047819 */ /* 0x000fe20000011600 */
[----:B------:R-:W-:Y:S01]  /*5f90*/  IMAD.MOV.U32 R18, RZ, RZ, -0x1 ;  /* 0xffffffffff127424 */ /* 0x000fe200078e00ff */
[----:B------:R-:W-:Y:S01]  /*5fa0*/  ISETP.LT.U32.AND P0, PT, R7, 0xe, P0 ;  /* 0x0000000e0700780c */ /* 0x000fe20000701070 */
[----:B------:R-:W-:Y:S01]  /*5fb0*/  IMAD.MOV.U32 R19, RZ, RZ, -0x1 ;  /* 0xffffffffff137424 */ /* 0x000fe200078e00ff */
[----:B------:R-:W-:Y:S01]  /*5fc0*/  PLOP3.LUT P1, PT, PT, PT, UP0, 0x80, 0x0 ;  /* 0x000000000000781c */ /* 0x000fe20003f2f008 */
[----:B------:R-:W0:Y:S01]  /*5fd0*/  @P2 S2R R6, SR_CgaCtaId ;  /* 0x0000000000062919 */ /* 0x000e220000008800 */
[----:B------:R-:W-:Y:S01]  /*5fe0*/  @P2 MOV R3, 0x400 ;  /* 0x0000040000032802 */ /* 0x000fe20000000f00 */
[----:B------:R-:W-:Y:S01]  /*5ff0*/  IMAD.WIDE.U32 R4, R4, -0x6db6db6d, RZ ;  /* 0x9249249304047825 */ /* 0x000fe200078e00ff */
[----:B------:R-:W-:-:S04]  /*6000*/  PRMT R27, RZ, 0x7610, R27 ;  /* 0x00007610ff1b7816 */ /* 0x000fc8000000001b */
[----:B------:R-:W-:-:S05]  /*6010*/  SHF.R.U32.HI R5, RZ, 0x2, R5 ;  /* 0x00000002ff057819 */ /* 0x000fca0000011605 */
[--C-:B------:R-:W-:Y:S01]  /*6020*/  IMAD R25, R5, -0xe, R0.reuse ;  /* 0xfffffff205197824 */ /* 0x100fe200078e0200 */
[----:B------:R-:W-:Y:S02]  /*6030*/  PRMT R0, RZ, 0x7610, R0 ;  /* 0x00007610ff007816 */ /* 0x000fe40000000000 */
[----:B0-----:R-:W-:-:S04]  /*6040*/  @P2 LEA R3, R6, R3, 0x18 ;  /* 0x0000000306032211 */ /* 0x001fc800078ec0ff */
[----:B------:R0:W-:Y:S01]  /*6050*/  @P2 SYNCS.ARRIVE.TRANS64.A1T0 RZ, [R3+URZ+0x118], RZ ;  /* 0x000118ff03ff29a7 */ /* 0x0001e2000810003f */
[----:B------:R-:W-:-:S04]  /*6060*/  IADD3 R16, P2, R16, UR52, RZ ;  /* 0x0000003410107c10 */ /* 0x000fc8000ff5e0ff */
[----:B------:R-:W-:Y:S02]  /*6070*/  IADD3.X R17, R17, UR45, RZ, P2, !PT ;  /* 0x0000002d11117c10 */ /* 0x000fe400097fe4ff */
[----:B0-----:R-:W-:Y:S02]  /*6080*/  SEL R3, RZ, 0x1, !P0 ;  /* 0x00000001ff037807 */ /* 0x001fe40004000000 */
[----:B------:R-:W-:Y:S02]  /*6090*/  ISETP.GE.U32.AND P0, PT, R16, UR4, PT ;  /* 0x0000000410007c0c */ /* 0x000fe4000bf06070 */
[----:B------:R-:W-:Y:S02]  /*60a0*/  LOP3.LUT R24, R24, R3, RZ, 0x3c, !PT ;  /* 0x0000000318187212 */ /* 0x000fe400078e3cff */
[----:B------:R-:W-:Y:S02]  /*60b0*/  ISETP.GE.U32.AND.EX P0, PT, R17, UR5, PT, P0 ;  /* 0x0000000511007c0c */ /* 0x000fe4000bf06100 */
[----:B------:R-:W-:-:S11]  /*60c0*/  @P1 LOP3.LUT R24, R24, 0x1, R5, 0x78, !PT ;  /* 0x0000000118181812 */ /* 0x000fd600078e7805 */
[----:B------:R-:W-:Y:S05]  /*60d0*/  @P0 BRA `(.L_x_122) ;  /* 0x0000000400480947 */ /* 0x000fea0003800000 */
[----:B------:R-:W-:Y:S01]  /*60e0*/  ULDC.64 UR4, c[0x0][0x628] ;  /* 0x00018a0000047ab9 */ /* 0x000fe20000000a00 */
[----:B------:R-:W0:Y:S01]  /*60f0*/  S2R R3, SR_CTAID.X ;  /* 0x0000000000037919 */ /* 0x000e220000002500 */
[----:B------:R-:W-:Y:S01]  /*6100*/  ISETP.NE.U32.AND P0, PT, RZ, UR4, PT ;  /* 0x00000004ff007c0c */ /* 0x000fe2000bf05070 */
[----:B------:R-:W-:Y:S01]  /*6110*/  ULDC UR7, c[0x0][0x630] ;  /* 0x00018c0000077ab9 */ /* 0x000fe20000000800 */
[----:B------:R-:W-:Y:S01]  /*6120*/  IMAD.MOV.U32 R4, RZ, RZ, R16 ;  /* 0x000000ffff047224 */ /* 0x000fe200078e0010 */
[----:B------:R-:W1:Y:S01]  /*6130*/  S2R R0, SR_CTAID.Y ;  /* 0x0000000000007919 */ /* 0x000e620000002600 */
[----:B------:R-:W-:Y:S01]  /*6140*/  ISETP.NE.AND.EX P0, PT, RZ, UR5, PT, P0 ;  /* 0x00000005ff007c0c */ /* 0x000fe2000bf05300 */
[----:B------:R-:W-:-:S12]  /*6150*/  IMAD.MOV.U32 R5, RZ, RZ, R17 ;  /* 0x000000ffff057224 */ /* 0x000fd800078e0011 */
[----:B------:R-:W-:Y:S05]  /*6160*/  @!P0 BRA `(.L_x_123) ;  /* 0x0000000000288947 */ /* 0x000fea0003800000 */
[----:B------:R-:W-:Y:S02]  /*6170*/  ULDC UR6, c[0x0][0x634] ;  /* 0x00018d0000067ab9 */ /* 0x000fe40000000800 */
[----:B------:R-:W-:-:S05]  /*6180*/  IADD3 R9, P0, R16, UR6, RZ ;  /* 0x0000000610097c10 */ /* 0x000fca000ff1e0ff */
[----:B------:R-:W-:-:S04]  /*6190*/  IMAD.X R11, RZ, RZ, R17, P0 ;  /* 0x000000ffff0b7224 */ /* 0x000fc800000e0611 */
[----:B------:R-:W-:-:S04]  /*61a0*/  IMAD.WIDE.U32 R6, R11, UR4, RZ ;  /* 0x000000040b067c25 */ /* 0x000fc8000f8e00ff */
[----:B------:R-:W-:-:S04]  /*61b0*/  IMAD.WIDE.U32 R6, P0, R9, UR5, R6 ;  /* 0x0000000509067c25 */ /* 0x000fc8000f800006 */
[----:B------:R-:W-:-:S04]  /*61c0*/  IMAD.WIDE.U32 R8, R9, UR4, RZ ;  /* 0x0000000409087c25 */ /* 0x000fc8000f8e00ff */
[----:B------:R-:W-:Y:S01]  /*61d0*/  IMAD.X R5, RZ, RZ, RZ, P0 ;  /* 0x000000ffff057224 */ /* 0x000fe200000e06ff */
[----:B------:R-:W-:Y:S01]  /*61e0*/  IADD3 RZ, P0, R9, R6, RZ ;  /* 0x0000000609ff7210 */ /* 0x000fe20007f1e0ff */
[----:B------:R-:W-:-:S04]  /*61f0*/  IMAD.MOV.U32 R4, RZ, RZ, R7 ;  /* 0x000000ffff047224 */ /* 0x000fc800078e0007 */
[----:B------:R-:W-:-:S08]  /*6200*/  IMAD.WIDE.U32.X R4, R11, UR5, R4, P0 ;  /* 0x000000050b047c25 */ /* 0x000fd000080e0404 */
.L_x_123:
[--C-:B------:R-:W-:Y:S01]  /*6210*/  SHF.R.U64 R19, R4, UR7, R5.reuse ;  /* 0x0000000704137c19 */ /* 0x100fe20008001205 */
[----:B------:R-:W-:Y:S01]  /*6220*/  ULDC.64 UR4, c[0x0][0x620] ;  /* 0x0001880000047ab9 */ /* 0x000fe20000000a00 */
[----:B------:R-:W-:Y:S01]  /*6230*/  SHF.R.U32.HI R4, RZ, UR7, R5 ;  /* 0x00000007ff047c19 */ /* 0x000fe20008011605 */
[----:B------:R-:W-:Y:S01]  /*6240*/  ULDC.64 UR8, c[0x0][0x640] ;  /* 0x0001900000087ab9 */ /* 0x000fe20000000a00 */
[----:B------:R-:W-:Y:S01]  /*6250*/  IADD3 R7, P0, RZ, -R19, RZ ;  /* 0x80000013ff077210 */ /* 0x000fe20007f1e0ff */
[----:B------:R-:W2:Y:S01]  /*6260*/  LDC R13, c[0x0][0x148] ;  /* 0x00005200ff0d7b82 */ /* 0x000ea20000000800 */
[----:B0-----:R-:W-:Y:S01]  /*6270*/  I2FP.F32.U32 R8, R3 ;  /* 0x0000000300087245 */ /* 0x001fe20000201000 */
[----:B------:R-:W-:Y:S02]  /*6280*/  ULDC UR6, c[0x0][0x608] ;  /* 0x0001820000067ab9 */ /* 0x000fe40000000800 */
[----:B------:R-:W-:Y:S01]  /*6290*/  IMAD.X R4, RZ, RZ, ~R4, P0 ;  /* 0x000000ffff047224 */ /* 0x000fe200000e0e04 */
[----:B------:R-:W-:-:S03]  /*62a0*/  ISETP.NE.U32.AND P0, PT, RZ, UR8, PT ;  /* 0x00000008ff007c0c */ /* 0x000fc6000bf05070 */
[----:B------:R-:W-:Y:S01]  /*62b0*/  IMAD R6, R4, UR4, RZ ;  /* 0x0000000404067c24 */ /* 0x000fe2000f8e02ff */
[----:B------:R-:W-:Y:S01]  /*62c0*/  ISETP.NE.AND.EX P0, PT, RZ, UR9, PT, P0 ;  /* 0x00000009ff007c0c */ /* 0x000fe2000bf05300 */
[----:B------:R-:W-:Y:S01]  /*62d0*/  IMAD.WIDE.U32 R4, R7, UR4, R16 ;  /* 0x0000000407047c25 */ /* 0x000fe2000f8e0010 */
[----:B------:R-:W-:-:S03]  /*62e0*/  ULDC UR4, c[0x0][0x150] ;  /* 0x0000540000047ab9 */ /* 0x000fc60000000800 */
[----:B------:R-:W-:Y:S01]  /*62f0*/  FMUL R8, R8, UR4 ;  /* 0x0000000408087c20 */ /* 0x000fe20008400000 */
[----:B------:R-:W-:Y:S01]  /*6300*/  IMAD R7, R7, UR5, R6 ;  /* 0x0000000507077c24 */ /* 0x000fe2000f8e0206 */
[----:B------:R-:W-:Y:S01]  /*6310*/  ULDC UR4, c[0x0][0x618] ;  /* 0x0001860000047ab9 */ /* 0x000fe20000000800 */
[----:B------:R-:W0:Y:S01]  /*6320*/  LDC R6, c[0x0][0x144] ;  /* 0x00005100ff067b82 */ /* 0x000e220000000800 */
[----:B------:R-:W-:Y:S01]  /*6330*/  ULDC UR5, c[0x0][0x154] ;  /* 0x0000550000057ab9 */ /* 0x000fe20000000800 */
[----:B------:R-:W-:Y:S01]  /*6340*/  IMAD.IADD R5, R5, 0x1, R7 ;  /* 0x0000000105057824 */ /* 0x000fe200078e0207 */
[----:B------:R-:W3:Y:S04]  /*6350*/  F2I.U32.TRUNC.NTZ R8, R8 ;  /* 0x0000000800087305 */ /* 0x000ee8000020f000 */
[----:B------:R-:W-:-:S02]  /*6360*/  SHF.R.U64 R10, R4, UR4, R5 ;  /* 0x00000004040a7c19 */ /* 0x000fc40008001205 */
[----:B-1----:R-:W-:Y:S02]  /*6370*/  I2FP.F32.U32 R4, R0 ;  /* 0x0000000000047245 */ /* 0x002fe40000201000 */
[----:B------:R-:W-:Y:S01]  /*6380*/  SHF.R.U32.HI R5, RZ, UR4, R5 ;  /* 0x00000004ff057c19 */ /* 0x000fe20008011605 */
[----:B------:R-:W-:Y:S02]  /*6390*/  ULDC UR4, c[0x0][0x658] ;  /* 0x0001960000047ab9 */ /* 0x000fe40000000800 */
[----:B------:R-:W-:Y:S01]  /*63a0*/  FMUL R7, R4, UR5 ;  /* 0x0000000504077c20 */ /* 0x000fe20008400000 */
[--C-:B------:R-:W-:Y:S02]  /*63b0*/  SHF.R.U64 R12, R10, UR6, R5.reuse ;  /* 0x000000060a0c7c19 */ /* 0x100fe40008001205 */
[----:B------:R-:W-:Y:S01]  /*63c0*/  SHF.R.U32.HI R5, RZ, UR6, R5 ;  /* 0x00000006ff057c19 */ /* 0x000fe20008011605 */
[----:B------:R1:W4:Y:S01]  /*63d0*/  F2I.U32.TRUNC.NTZ R14, R7 ;  /* 0x00000007000e7305 */ /* 0x000322000020f000 */
[----:B---3--:R-:W-:-:S02]  /*63e0*/  IMAD.MOV R8, RZ, RZ, -R8 ;  /* 0x000000ffff087224 */ /* 0x008fc400078e0a08 */
[--C-:B------:R-:W-:Y:S02]  /*63f0*/  SHF.R.U64 R11, R12, UR4, R5.reuse ;  /* 0x000000040c0b7c19 */ /* 0x100fe40008001205 */
[----:B------:R-:W-:Y:S01]  /*6400*/  SHF.R.U32.HI R5, RZ, UR4, R5 ;  /* 0x00000004ff057c19 */ /* 0x000fe20008011605 */
[----:B0-----:R-:W-:Y:S02]  /*6410*/  IMAD R3, R6, R8, R3 ;  /* 0x0000000806037224 */ /* 0x001fe400078e0203 */
[----:B------:R-:W-:Y:S01]  /*6420*/  IMAD.MOV.U32 R4, RZ, RZ, R11 ;  /* 0x000000ffff047224 */ /* 0x000fe200078e000b */
[----:B-12-4-:R-:W-:Y:S06]  /*6430*/  @!P0 BRA `(.L_x_124) ;  /* 0x0000000000288947 */ /* 0x016fec0003800000 */
        /* <DEDUP_REMOVED lines=10> */
.L_x_124:
[----:B------:R-:W-:Y:S01]  /*64e0*/  ISETP.NE.AND P0, PT, R2, 0x1, PT ;  /* 0x000000010200780c */ /* 0x000fe20003f05270 */
[----:B------:R-:W-:Y:S01]  /*64f0*/  ULDC UR4, c[0x0][0x648] ;  /* 0x0001920000047ab9 */ /* 0x000fe20000000800 */
[----:B------:R-:W-:Y:S01]  /*6500*/  IMAD.MOV R14, RZ, RZ, -R14 ;  /* 0x000000ffff0e7224 */ /* 0x000fe200078e0a0e */
[----:B------:R-:W-:Y:S01]  /*6510*/  SHF.R.U64 R5, R4, UR4, R5 ;  /* 0x0000000404057c19 */ /* 0x000fe20008001205 */
[----:B------:R-:W-:Y:S01]  /*6520*/  ULDC UR4, c[0x0][0x638] ;  /* 0x00018e0000047ab9 */ /* 0x000fe20000000800 */
[----:B------:R-:W-:Y:S01]  /*6530*/  LOP3.LUT R12, R12, UR38, RZ, 0xc0, !PT ;  /* 0x000000260c0c7c12 */ /* 0x000fe2000f8ec0ff */
[----:B------:R-:W-:Y:S01]  /*6540*/  ULDC UR5, c[0x0][0x610] ;  /* 0x0001840000057ab9 */ /* 0x000fe20000000800 */
[----:B------:R-:W-:-:S03]  /*6550*/  LOP3.LUT R22, R10, UR39, RZ, 0xc0, !PT ;  /* 0x000000270a167c12 */ /* 0x000fc6000f8ec0ff */
[----:B------:R-:W-:-:S03]  /*6560*/  IMAD R12, R5, UR37, R12 ;  /* 0x00000025050c7c24 */ /* 0x000fc6000f8e020c */
[----:B------:R-:W-:Y:S02]  /*6570*/  @P0 IMAD R3, R13, R14, R0 ;  /* 0x0000000e0d030224 */ /* 0x000fe400078e0200 */
[----:B------:R-:W-:Y:S02]  /*6580*/  IMAD.MOV R0, RZ, RZ, -R5 ;  /* 0x000000ffff007224 */ /* 0x000fe400078e0a05 */
[----:B------:R-:W-:Y:S02]  /*6590*/  IMAD R3, R12, UR5, R3 ;  /* 0x000000050c037c24 */ /* 0x000fe4000f8e0203 */
[----:B------:R-:W-:Y:S01]  /*65a0*/  IMAD R11, R0, UR4, R11 ;  /* 0x00000004000b7c24 */ /* 0x000fe2000f8e020b */
[----:B------:R-:W-:Y:S01]  /*65b0*/  ULDC UR4, c[0x0][0x600] ;  /* 0x0001800000047ab9 */ /* 0x000fe20000000800 */
[----:B------:R-:W-:Y:S02]  /*65c0*/  IMAD.MOV.U32 R0, RZ, RZ, 0x1 ;  /* 0x00000001ff007424 */ /* 0x000fe400078e00ff */
[----:B------:R-:W-:-:S05]  /*65d0*/  IMAD R22, R11, UR4, R22 ;  /* 0x000000040b167c24 */ /* 0x000fca000f8e0216 */
[----:B------:R-:W-:Y:S02]  /*65e0*/  SEL R18, R22, R3, !P0 ;  /* 0x0000000316127207 */ /* 0x000fe40004000000 */
[----:B------:R-:W-:-:S07]  /*65f0*/  SEL R22, R3, R22, !P0 ;  /* 0x0000001603167207 */ /* 0x000fce0004000000 */
.L_x_122:
[----:B------:R-:W-:Y:S05]  /*6600*/  BSYNC B0 ;  /* 0x0000000000007941 */ /* 0x000fea0003800000 */
.L_x_121:
[----:B------:R-:W-:-:S13]  /*6610*/  LOP3.LUT P0, RZ, R0, 0xff, RZ, 0xc0, !PT ;  /* 0x000000ff00ff7812 */ /* 0x000fda000780c0ff */
[----:B------:R-:W-:Y:S05]  /*6620*/  @P0 BRA `(.L_x_125) ;  /* 0xfffffff000080947 */ /* 0x000fea000383ffff */
[----:B------:R-:W-:Y:S05]  /*6630*/  BSYNC B7 ;  /* 0x0000000000077941 */ /* 0x000fea0003800000 */
.L_x_111:
[----:B------:R-:W-:-:S03]  /*6640*/  UMOV UR4, 0xffffffff ;  /* 0xffffffff00047882 */ /* 0x000fc60000000000 */
[----:B------:R-:W-:Y:S05]  /*6650*/  BRA.DIV UR4, `(.L_x_126) ;  /* 0x0000000a04e07947 */ /* 0x000fea000b800000 */
[----:B------:R-:W-:-:S13]  /*6660*/  ELECT P6, URZ, PT ;  /* 0x00000000003f782f */ /* 0x000fda00038c0000 */
.L_x_154:
[----:B------:R-:W-:Y:S04]  /*6670*/  BSSY B0, `(.L_x_127) ;  /* 0x0000086000007945 */ /* 0x000fe80003800000 */
[----:B------:R-:W-:Y:S05]  /*6680*/  @!P6 BRA `(.L_x_128) ;  /* 0x000000080010e947 */ /* 0x000fea0003800000 */
[----:B------:R-:W-:-:S04]  /*6690*/  ULOP3.LUT UR4, UR49, 0x2, URZ, 0xfc, !UPT ;  /* 0x0000000231047892 */ /* 0x000fc8000f8efc3f */
[----:B------:R-:W-:-:S06]  /*66a0*/  UISETP.NE.AND UP0, UPT, UR4, 0x3, UPT ;  /* 0x000000030400788c */ /* 0x000fcc000bf05270 */
[----:B------:R-:W-:-:S13]  /*66b0*/  PLOP3.LUT P0, PT, PT, PT, UP0, 0x80, 0x0 ;  /* 0x000000000000781c */ /* 0x000fda0003f0f008 */
[----:B------:R-:W-:Y:S05]  /*66c0*/  @!P0 BRA `(.L_x_129) ;  /* 0x0000000000048947 */ /* 0x000fea0003800000 */
[----:B------:R-:W-:Y:S01]  /*66d0*/  BPT.TRAP 0x1 ;  /* 0x000000040000795c */ /* 0x000fe20000300000 */
.L_x_129:
[----:B------:R-:W0:Y:S01]  /*66e0*/  S2R R3, SR_CgaCtaId ;  /* 0x0000000000037919 */ /* 0x000e220000008800 */
[----:B------:R-:W-:Y:S02]  /*66f0*/  MOV R0, 0x400 ;  /* 0x0000040000007802 */ /* 0x000fe40000000f00 */
[----:B------:R-:W-:Y:S02]  /*6700*/  SHF.L.U32 R2, R24, 0x1f, RZ ;  /* 0x0000001f18027819 */ /* 0x000fe400000006ff */
[----:B0-----:R-:W-:-:S05]  /*6710*/  LEA R0, R3, R0, 0x18 ;  /* 0x0000000003007211 */ /* 0x001fca00078ec0ff */
[----:B------:R-:W-:-:S04]  /*6720*/  VIADD R0, R0, 0x70 ;  /* 0x0000007000007836 */ /* 0x000fc80000000000 */
[C---:B------:R-:W-:Y:S02]  /*6730*/  IMAD R5, R25.reuse, 0x8, R0 ;  /* 0x0000000819057824 */ /* 0x040fe400078e0200 */
[----:B------:R-:W-:Y:S02]  /*6740*/  VIADD R25, R25, 0x1 ;  /* 0x0000000119197836 */ /* 0x000fe40000000000 */
[----:B------:R-:W0:Y:S03]  /*6750*/  SYNCS.PHASECHK.TRANS64.TRYWAIT P0, [R5+URZ], R2 ;  /* 0x00000002050075a7 */ /* 0x000e26000800017f */
[----:B------:R-:W-:-:S04]  /*6760*/  ISETP.NE.AND P1, PT, R25, 0xe, PT ;  /* 0x0000000e1900780c */ /* 0x000fc80003f25270 */
[----:B------:R-:W-:Y:S02]  /*6770*/  SEL R3, RZ, 0x1, P1 ;  /* 0x00000001ff037807 */ /* 0x000fe40000800000 */
[----:B------:R-:W-:Y:S02]  /*6780*/  SEL R25, R25, RZ, P1 ;  /* 0x000000ff19197207 */ /* 0x000fe40000800000 */
[----:B------:R-:W-:-:S03]  /*6790*/  LOP3.LUT R24, R24, R3, RZ, 0x3c, !PT ;  /* 0x0000000318187212 */ /* 0x000fc600078e3cff */
[----:B------:R-:W-:Y:S01]  /*67a0*/  IMAD R7, R25, 0x8, R0 ;  /* 0x0000000819077824 */ /* 0x000fe200078e0200 */
[----:B------:R-:W-:Y:S01]  /*67b0*/  SHF.L.U32 R4, R24, 0x1f, RZ ;  /* 0x0000001f18047819 */ /* 0x000fe200000006ff */
[----:B0-----:R-:W-:Y:S06]  /*67c0*/  @!P0 BRA `(.L_x_130) ;  /* 0x0000000800a48947 */ /* 0x001fec0003800000 */
.L_x_155:
[----:B------:R-:W1:Y:S01]  /*67d0*/  SYNCS.PHASECHK.TRANS64.TRYWAIT P0, [R7+URZ], R4 ;  /* 0x00000004070075a7 */ /* 0x000e62000800017f */
[----:B0-----:R-:W-:-:S05]  /*67e0*/  VIADD R2, R25, 0x1 ;  /* 0x0000000119027836 */ /* 0x001fca0000000000 */
[----:B------:R-:W-:-:S04]  /*67f0*/  ISETP.NE.AND P1, PT, R2, 0xe, PT ;  /* 0x0000000e0200780c */ /* 0x000fc80003f25270 */
[----:B------:R-:W-:Y:S02]  /*6800*/  SEL R3, RZ, 0x1, P1 ;  /* 0x00000001ff037807 */ /* 0x000fe40000800000 */
[----:B------:R-:W-:Y:S02]  /*6810*/  SEL R9, R2, RZ, P1 ;  /* 0x000000ff02097207 */ /* 0x000fe40000800000 */
[----:B------:R-:W-:-:S03]  /*6820*/  LOP3.LUT R24, R24, R3, RZ, 0x3c, !PT ;  /* 0x0000000318187212 */ /* 0x000fc600078e3cff */
[----:B------:R-:W-:Y:S01]  /*6830*/  IMAD R6, R9, 0x8, R0 ;  /* 0x0000000809067824 */ /* 0x000fe200078e0200 */
[----:B------:R-:W-:Y:S01]  /*6840*/  SHF.L.U32 R5, R24, 0x1f, RZ ;  /* 0x0000001f18057819 */ /* 0x000fe200000006ff */
[----:B-1----:R-:W-:Y:S06]  /*6850*/  @!P0 BRA `(.L_x_131) ;  /* 0x0000000800948947 */ /* 0x002fec0003800000 */
.L_x_156:
[----:B------:R-:W1:Y:S01]  /*6860*/  SYNCS.PHASECHK.TRANS64.TRYWAIT P0, [R6+URZ], R5 ;  /* 0x00000005060075a7 */ /* 0x000e62000800017f */
[----:B------:R-:W-:-:S05]  /*6870*/  VIADD R2, R9, 0x1 ;  /* 0x0000000109027836 */ /* 0x000fca0000000000 */
[----:B------:R-:W-:-:S04]  /*6880*/  ISETP.NE.AND P1, PT, R2, 0xe, PT ;  /* 0x0000000e0200780c */ /* 0x000fc80003f25270 */
[----:B------:R-:W-:Y:S02]  /*6890*/  SEL R3, RZ, 0x1, P1 ;  /* 0x00000001ff037807 */ /* 0x000fe40000800000 */
[----:B0-----:R-:W-:Y:S02]  /*68a0*/  SEL R7, R2, RZ, P1 ;  /* 0x000000ff02077207 */ /* 0x001fe40000800000 */
[----:B------:R-:W-:-:S03]  /*68b0*/  LOP3.LUT R24, R24, R3, RZ, 0x3c, !PT ;  /* 0x0000000318187212 */ /* 0x000fc600078e3cff */
[----:B------:R-:W-:Y:S01]  /*68c0*/  IMAD R9, R7, 0x8, R0 ;  /* 0x0000000807097824 */ /* 0x000fe200078e0200 */
[----:B------:R-:W-:Y:S01]  /*68d0*/  SHF.L.U32 R4, R24, 0x1f, RZ ;  /* 0x0000001f18047819 */ /* 0x000fe200000006ff */
[----:B-1----:R-:W-:Y:S06]  /*68e0*/  @!P0 BRA `(.L_x_132) ;  /* 0x0000000800848947 */ /* 0x002fec0003800000 */
.L_x_157:
[----:B------:R-:W1:Y:S01]  /*68f0*/  SYNCS.PHASECHK.TRANS64.TRYWAIT P0, [R9+URZ], R4 ;  /* 0x00000004090075a7 */ /* 0x000e62000800017f */
[----:B------:R-:W-:-:S05]  /*6900*/  VIADD R2, R7, 0x1 ;  /* 0x0000000107027836 */ /* 0x000fca0000000000 */
[----:B------:R-:W-:-:S04]  /*6910*/  ISETP.NE.AND P1, PT, R2, 0xe, PT ;  /* 0x0000000e0200780c */ /* 0x000fc80003f25270 */
[----:B------:R-:W-:Y:S02]  /*6920*/  SEL R3, RZ, 0x1, P1 ;  /* 0x00000001ff037807 */ /* 0x000fe40000800000 */
[----:B------:R-:W-:Y:S02]  /*6930*/  SEL R7, R2, RZ, P1 ;  /* 0x000000ff02077207 */ /* 0x000fe40000800000 */
[----:B------:R-:W-:-:S03]  /*6940*/  LOP3.LUT R24, R24, R3, RZ, 0x3c, !PT ;  /* 0x0000000318187212 */ /* 0x000fc600078e3cff */
[----:B0-----:R-:W-:Y:S01]  /*6950*/  IMAD R6, R7, 0x8, R0 ;  /* 0x0000000807067824 */ /* 0x001fe200078e0200 */
[----:B------:R-:W-:Y:S01]  /*6960*/  SHF.L.U32 R5, R24, 0x1f, RZ ;  /* 0x0000001f18057819 */ /* 0x000fe200000006ff */
[----:B-1----:R-:W-:Y:S06]  /*6970*/  @!P0 BRA `(.L_x_133) ;  /* 0x0000000800748947 */ /* 0x002fec0003800000 */
.L_x_158:
        /* <DEDUP_REMOVED lines=9> */
.L_x_159:
        /* <DEDUP_REMOVED lines=9> */
.L_x_160:
        /* <DEDUP_REMOVED lines=9> */
.L_x_161:
        /* <DEDUP_REMOVED lines=9> */
.L_x_162:
        /* <DEDUP_REMOVED lines=9> */
.L_x_163:
        /* <DEDUP_REMOVED lines=9> */
.L_x_164:
        /* <DEDUP_REMOVED lines=9> */
.L_x_165:
        /* <DEDUP_REMOVED lines=9> */
.L_x_166:
[----:B------:R-:W1:Y:S01]  /*6e00*/  SYNCS.PHASECHK.TRANS64.TRYWAIT P0, [R6+URZ], R5 ;  /* 0x00000005060075a7 */ /* 0x000e62000800017f */
[----:B------:R-:W-:-:S05]  /*6e10*/  VIADD R2, R7, 0x1 ;  /* 0x0000000107027836 */ /* 0x000fca0000000000 */
[----:B------:R-:W-:-:S04]  /*6e20*/  ISETP.NE.AND P1, PT, R2, 0xe, PT ;  /* 0x0000000e0200780c */ /* 0x000fc80003f25270 */
[----:B0-----:R-:W-:Y:S02]  /*6e30*/  SEL R4, RZ, 0x1, P1 ;  /* 0x00000001ff047807 */ /* 0x001fe40000800000 */
[----:B------:R-:W-:Y:S02]  /*6e40*/  SEL R3, R2, RZ, P1 ;  /* 0x000000ff02037207 */ /* 0x000fe40000800000 */
[----:B------:R-:W-:Y:S01]  /*6e50*/  LOP3.LUT R4, R11, R4, RZ, 0x3c, !PT ;  /* 0x000000040b047212 */ /* 0x000fe200078e3cff */
[----:B-1----:R-:W-:Y:S06]  /*6e60*/  @!P0 BRA `(.L_x_142) ;  /* 0x0000000400ec8947 */ /* 0x002fec0003800000 */
.L_x_167:
[----:B------:R-:W-:Y:S01]  /*6e70*/  IMAD R3, R3, 0x8, R0 ;  /* 0x0000000803037824 */ /* 0x000fe200078e0200 */
[----:B------:R-:W-:-:S07]  /*6e80*/  SHF.L.U32 R0, R4, 0x1f, RZ ;  /* 0x0000001f04007819 */ /* 0x000fce00000006ff */
.L_x_143:
[----:B-1----:R1:W2:Y:S02]  /*6e90*/  SYNCS.PHASECHK.TRANS64.TRYWAIT P0, [R3+URZ], R0 ;  /* 0x00000000030075a7 */ /* 0x0022a4000800017f */
[----:B--2---:R-:W-:Y:S05]  /*6ea0*/  @!P0 NANOSLEEP.SYNCS 0x989680 ;  /* 0x009896800000895d */ /* 0x004fea0003900000 */
[----:B------:R-:W2:Y:S02]  /*6eb0*/  @!P0 SYNCS.PHASECHK.TRANS64 P0, [R3+URZ], R0 ;  /* 0x00000000030085a7 */ /* 0x000ea4000800007f */
[----:B--2---:R-:W-:Y:S05]  /*6ec0*/  @!P0 BRA `(.L_x_143) ;  /* 0xfffffffc00f08947 */ /* 0x004fea000383ffff */
.L_x_128:
[----:B------:R-:W-:Y:S05]  /*6ed0*/  BSYNC B0 ;  /* 0x0000000000007941 */ /* 0x000fea0003800000 */
.L_x_127:
[----:B------:R-:W-:Y:S05]  /*6ee0*/  EXIT ;  /* 0x000000000000794d */ /* 0x000fea0003800000 */
.L_x_16:
[----:B0-----:R-:W-:-:S04]  /*6ef0*/  IMAD.U32 R3, RZ, RZ, UR44 ;  /* 0x0000002cff037e24 */ /* 0x001fc8000f8e00ff */
[----:B------:R0:W1:Y:S03]  /*6f00*/  SYNCS.PHASECHK.TRANS64.TRYWAIT P0, [R3+URZ], R0 ;  /* 0x00000000030075a7 */ /* 0x000066000800017f */
[----:B-1----:R-:W-:Y:S05]  /*6f10*/  @!P0 NANOSLEEP.SYNCS 0x989680 ;  /* 0x009896800000895d */ /* 0x002fea0003900000 */
[----:B------:R-:W1:Y:S02]  /*6f20*/  @!P0 SYNCS.PHASECHK.TRANS64 P0, [R3+URZ], R0 ;  /* 0x00000000030085a7 */ /* 0x000e64000800007f */
[----:B-1----:R-:W-:Y:S05]  /*6f30*/  @!P0 BRA `(.L_x_16) ;  /* 0xfffffffc00ec8947 */ /* 0x002fea000383ffff */
[----:B------:R-:W-:Y:S05]  /*6f40*/  BRA `(.L_x_144) ;  /* 0xffffffa400d07947 */ /* 0x000fea000383ffff */
.L_x_20:
[----:B------:R-:W-:Y:S01]  /*6f50*/  CS2R R12, SRZ ;  /* 0x00000000000c7805 */ /* 0x000fe2000001ff00 */
[----:B------:R-:W-:Y:S02]  /*6f60*/  IMAD.MOV.U32 R11, RZ, RZ, 0x1f ;  /* 0x0000001fff0b7424 */ /* 0x000fe400078e00ff */
[----:B------:R-:W-:-:S07]  /*6f70*/  IMAD.MOV.U32 R15, RZ, RZ, -0x1 ;  /* 0xffffffffff0f7424 */ /* 0x000fce00078e00ff */
[----:B-----5:R-:W-:Y:S05]  /*6f80*/  WARPSYNC.COLLECTIVE R15, `(.L_x_145) ;  /* 0x000000000f087348 */ /* 0x020fea0003c00000 */
[----:B------:R0:W1:Y:S02]  /*6f90*/  SHFL.IDX P6, R14, R13, R12, R11 ;  /* 0x0000000c0d0e7389 */ /* 0x00006400000c000b */
[----:B01---5:R-:W-:Y:S01]  /*6fa0*/  ENDCOLLECTIVE ;  /* 0x000000000000791b */ /* 0x023fe20003800000 */
.L_x_145:
[----:B------:R-:W-:Y:S05]  /*6fb0*/  BRA `(.L_x_146) ;  /* 0xffffffa800a07947 */ /* 0x000fea000383ffff */
.L_x_24:
[----:B-1----:R1:W2:Y:S02]  /*6fc0*/  SYNCS.PHASECHK.TRANS64.TRYWAIT P1, [R3+URZ], R0 ;  /* 0x00000000030075a7 */ /* 0x0022a4000802017f */
[----:B--2---:R-:W-:Y:S05]  /*6fd0*/  @!P1 NANOSLEEP.SYNCS 0x989680 ;  /* 0x009896800000995d */ /* 0x004fea0003900000 */
[----:B------:R-:W2:Y:S02]  /*6fe0*/  @!P1 SYNCS.PHASECHK.TRANS64 P1, [R3+URZ], R0 ;  /* 0x00000000030095a7 */ /* 0x000ea4000802007f */
[----:B--2---:R-:W-:Y:S05]  /*6ff0*/  @!P1 BRA `(.L_x_24) ;  /* 0xfffffffc00f09947 */ /* 0x004fea000383ffff */
[----:B------:R-:W-:Y:S05]  /*7000*/  BRA `(.L_x_23) ;  /* 0xffffffa800bc7947 */ /* 0x000fea000383ffff */
.L_x_29:
[----:B0-----:R0:W1:Y:S02]  /*7010*/  SYNCS.PHASECHK.TRANS64.TRYWAIT P1, [R3+URZ], R8 ;  /* 0x00000008030075a7 */ /* 0x001064000802017f */
[----:B-1----:R-:W-:Y:S05]  /*7020*/  @!P1 NANOSLEEP.SYNCS 0x989680 ;  /* 0x009896800000995d */ /* 0x002fea0003900000 */
[----:B------:R-:W1:Y:S02]  /*7030*/  @!P1 SYNCS.PHASECHK.TRANS64 P1, [R3+URZ], R8 ;  /* 0x00000008030095a7 */ /* 0x000e64000802007f */
[----:B-1----:R-:W-:Y:S05]  /*7040*/  @!P1 BRA `(.L_x_29) ;  /* 0xfffffffc00f09947 */ /* 0x002fea000383ffff */
[----:B------:R-:W-:Y:S05]  /*7050*/  BRA `(.L_x_28) ;  /* 0xffffffac00d47947 */ /* 0x000fea000383ffff */
.L_x_37:
[----:B------:R0:W0:Y:S02]  /*7060*/  SYNCS.PHASECHK.TRANS64.TRYWAIT P1, [R7+URZ], R8 ;  /* 0x00000008070075a7 */ /* 0x000024000802017f */
[----:B0-----:R-:W-:Y:S05]  /*7070*/  @!P1 NANOSLEEP.SYNCS 0x989680 ;  /* 0x009896800000995d */ /* 0x001fea0003900000 */
[----:B------:R-:W0:Y:S02]  /*7080*/  @!P1 SYNCS.PHASECHK.TRANS64 P1, [R7+URZ], R8 ;  /* 0x00000008070095a7 */ /* 0x000e24000802007f */
[----:B0-----:R-:W-:Y:S05]  /*7090*/  @!P1 BRA `(.L_x_37) ;  /* 0xfffffffc00f09947 */ /* 0x001fea000383ffff */
[----:B------:R-:W-:Y:S05]  /*70a0*/  BRA `(.L_x_36) ;  /* 0xffffffb400087947 */ /* 0x000fea000383ffff */
.L_x_43:
[----:B0-----:R-:W-:-:S04]  /*70b0*/  IMAD.U32 R3, RZ, RZ, UR44 ;  /* 0x0000002cff037e24 */ /* 0x001fc8000f8e00ff */
[----:B------:R0:W3:Y:S03]  /*70c0*/  SYNCS.PHASECHK.TRANS64.TRYWAIT P0, [R3+URZ+0x10], R0 ;  /* 0x00001000030075a7 */ /* 0x0000e6000800017f */
[----:B---3--:R-:W-:Y:S05]  /*70d0*/  @!P0 NANOSLEEP.SYNCS 0x989680 ;  /* 0x009896800000895d */ /* 0x008fea0003900000 */
[----:B------:R-:W3:Y:S02]  /*70e0*/  @!P0 SYNCS.PHASECHK.TRANS64 P0, [R3+URZ+0x10], R0 ;  /* 0x00001000030085a7 */ /* 0x000ee4000800007f */
[----:B---3--:R-:W-:Y:S05]  /*70f0*/  @!P0 BRA `(.L_x_43) ;  /* 0xfffffffc00ec8947 */ /* 0x008fea000383ffff */
[----:B------:R-:W-:Y:S05]  /*7100*/  BRA `(.L_x_147) ;  /* 0xffffffb800907947 */ /* 0x000fea000383ffff */
.L_x_112:
[----:B------:R-:W-:Y:S01]  /*7110*/  BSSY B0, `(.L_x_148) ;  /* 0x0000006000007945 */ /* 0x000fe20003800000 */
[----:B------:R-:W-:-:S07]  /*7120*/  IMAD.MOV.U32 R15, RZ, RZ, -0x1 ;  /* 0xffffffffff0f7424 */ /* 0x000fce00078e00ff */
[----:B-----5:R-:W-:Y:S05]  /*7130*/  WARPSYNC.COLLECTIVE R15, `(.L_x_149) ;  /* 0x000000000f0c7348 */ /* 0x020fea0003c00000 */
[----:B------:R-:W-:Y:S02]  /*7140*/  ELECT P6, UR62, PT ;  /* 0x00000000003e782f */ /* 0x000fe400038c0000 */
[----:B------:R-:W-:Y:S01]  /*7150*/  MOV R14, UR62 ;  /* 0x0000003e000e7c02 */ /* 0x000fe20008000f00 */
[----:B-----5:R-:W-:Y:S10]  /*7160*/  ENDCOLLECTIVE ;  /* 0x000000000000791b */ /* 0x020ff40003800000 */
.L_x_149:
[----:B------:R-:W-:Y:S05]  /*7170*/  BSYNC B0 ;  /* 0x0000000000007941 */ /* 0x000fea0003800000 */
.L_x_148:
[----:B------:R-:W-:Y:S05]  /*7180*/  BRA `(.L_x_150) ;  /* 0xffffffe4003c7947 */ /* 0x000fea000383ffff */
.L_x_117:
[----:B0-----:R0:W2:Y:S02]  /*7190*/  SYNCS.PHASECHK.TRANS64.TRYWAIT P0, [R7+URZ+0x70], R4 ;  /* 0x00007004070075a7 */ /* 0x0010a4000800017f */
[----:B--2---:R-:W-:Y:S05]  /*71a0*/  @!P0 NANOSLEEP.SYNCS 0x989680 ;  /* 0x009896800000895d */ /* 0x004fea0003900000 */
[----:B------:R-:W2:Y:S02]  /*71b0*/  @!P0 SYNCS.PHASECHK.TRANS64 P0, [R7+URZ+0x70], R4 ;  /* 0x00007004070085a7 */ /* 0x000ea4000800007f */
[----:B--2---:R-:W-:Y:S05]  /*71c0*/  @!P0 BRA `(.L_x_117) ;  /* 0xfffffffc00f08947 */ /* 0x004fea000383ffff */
[----:B------:R-:W-:Y:S05]  /*71d0*/  BRA `(.L_x_151) ;  /* 0xffffffe8002c7947 */ /* 0x000fea000383ffff */
.L_x_126:
[----:B------:R-:W-:Y:S01]  /*71e0*/  BSSY B0, `(.L_x_152) ;  /* 0x0000006000007945 */ /* 0x000fe20003800000 */
[----:B------:R-:W-:-:S07]  /*71f0*/  IMAD.MOV.U32 R15, RZ, RZ, -0x1 ;  /* 0xffffffffff0f7424 */ /* 0x000fce00078e00ff */
[----:B-----5:R-:W-:Y:S05]  /*7200*/  WARPSYNC.COLLECTIVE R15, `(.L_x_153) ;  /* 0x000000000f0c7348 */ /* 0x020fea0003c00000 */
[----:B------:R-:W-:Y:S02]  /*7210*/  ELECT P6, UR62, PT ;  /* 0x00000000003e782f */ /* 0x000fe400038c0000 */
[----:B------:R-:W-:Y:S01]  /*7220*/  MOV R14, UR62 ;  /* 0x0000003e000e7c02 */ /* 0x000fe20008000f00 */
[----:B-----5:R-:W-:Y:S10]  /*7230*/  ENDCOLLECTIVE ;  /* 0x000000000000791b */ /* 0x020ff40003800000 */
.L_x_153:
[----:B------:R-:W-:Y:S05]  /*7240*/  BSYNC B0 ;  /* 0x0000000000007941 */ /* 0x000fea0003800000 */
.L_x_152:
[----:B------:R-:W-:Y:S05]  /*7250*/  BRA `(.L_x_154) ;  /* 0xfffffff400047947 */ /* 0x000fea000383ffff */
.L_x_130:
[----:B0-----:R0:W1:Y:S02]  /*7260*/  SYNCS.PHASECHK.TRANS64.TRYWAIT P0, [R5+URZ], R2 ;  /* 0x00000002050075a7 */ /* 0x001064000800017f */
[----:B-1----:R-:W-:Y:S05]  /*7270*/  @!P0 NANOSLEEP.SYNCS 0x989680 ;  /* 0x009896800000895d */ /* 0x002fea0003900000 */
[----:B------:R-:W1:Y:S02]  /*7280*/  @!P0 SYNCS.PHASECHK.TRANS64 P0, [R5+URZ], R2 ;  /* 0x00000002050085a7 */ /* 0x000e64000800007f */
[----:B-1----:R-:W-:Y:S05]  /*7290*/  @!P0 BRA `(.L_x_130) ;  /* 0xfffffffc00f08947 */ /* 0x002fea000383ffff */
[----:B------:R-:W-:Y:S05]  /*72a0*/  BRA `(.L_x_155) ;  /* 0xfffffff400487947 */ /* 0x000fea000383ffff */
.L_x_131:
[----:B0-----:R0:W1:Y:S02]  /*72b0*/  SYNCS.PHASECHK.TRANS64.TRYWAIT P0, [R7+URZ], R4 ;  /* 0x00000004070075a7 */ /* 0x001064000800017f */
[----:B-1----:R-:W-:Y:S05]  /*72c0*/  @!P0 NANOSLEEP.SYNCS 0x989680 ;  /* 0x009896800000895d */ /* 0x002fea0003900000 */
[----:B------:R-:W1:Y:S02]  /*72d0*/  @!P0 SYNCS.PHASECHK.TRANS64 P0, [R7+URZ], R4 ;  /* 0x00000004070085a7 */ /* 0x000e64000800007f */
[----:B-1----:R-:W-:Y:S05]  /*72e0*/  @!P0 BRA `(.L_x_131) ;  /* 0xfffffffc00f08947 */ /* 0x002fea000383ffff */
[----:B------:R-:W-:Y:S05]  /*72f0*/  BRA `(.L_x_156) ;  /* 0xfffffff400587947 */ /* 0x000fea000383ffff */
.L_x_132:
[----:B0-----:R0:W1:Y:S02]  /*7300*/  SYNCS.PHASECHK.TRANS64.TRYWAIT P0, [R6+URZ], R5 ;  /* 0x00000005060075a7 */ /* 0x001064000800017f */
[----:B-1----:R-:W-:Y:S05]  /*7310*/  @!P0 NANOSLEEP.SYNCS 0x989680 ;  /* 0x009896800000895d */ /* 0x002fea0003900000 */
[----:B------:R-:W1:Y:S02]  /*7320*/  @!P0 SYNCS.PHASECHK.TRANS64 P0, [R6+URZ], R5 ;  /* 0x00000005060085a7 */ /* 0x000e64000800007f */
[----:B-1----:R-:W-:Y:S05]  /*7330*/  @!P0 BRA `(.L_x_132) ;  /* 0xfffffffc00f08947 */ /* 0x002fea000383ffff */
[----:B------:R-:W-:Y:S05]  /*7340*/  BRA `(.L_x_157) ;  /* 0xfffffff400687947 */ /* 0x000fea000383ffff */
.L_x_133:
[----:B0-----:R0:W1:Y:S02]  /*7350*/  SYNCS.PHASECHK.TRANS64.TRYWAIT P0, [R9+URZ], R4 ;  /* 0x00000004090075a7 */ /* 0x001064000800017f */
[----:B-1----:R-:W-:Y:S05]  /*7360*/  @!P0 NANOSLEEP.SYNCS 0x989680 ;  /* 0x009896800000895d */ /* 0x002fea0003900000 */
[----:B------:R-:W1:Y:S02]  /*7370*/  @!P0 SYNCS.PHASECHK.TRANS64 P0, [R9+URZ], R4 ;  /* 0x00000004090085a7 */ /* 0x000e64000800007f */
[----:B-1----:R-:W-:Y:S05]  /*7380*/  @!P0 BRA `(.L_x_133) ;  /* 0xfffffffc00f08947 */ /* 0x002fea000383ffff */
[----:B------:R-:W-:Y:S05]  /*7390*/  BRA `(.L_x_158) ;  /* 0xfffffff400787947 */ /* 0x000fea000383ffff */
.L_x_134:
[----:B0-----:R0:W1:Y:S02]  /*73a0*/  SYNCS.PHASECHK.TRANS64.TRYWAIT P0, [R6+URZ], R5 ;  /* 0x00000005060075a7 */ /* 0x001064000800017f */
[----:B-1----:R-:W-:Y:S05]  /*73b0*/  @!P0 NANOSLEEP.SYNCS 0x989680 ;  /* 0x009896800000895d */ /* 0x002fea0003900000 */
[----:B------:R-:W1:Y:S02]  /*73c0*/  @!P0 SYNCS.PHASECHK.TRANS64 P0, [R6+URZ], R5 ;  /* 0x00000005060085a7 */ /* 0x000e64000800007f */
[----:B-1----:R-:W-:Y:S05]  /*73d0*/  @!P0 BRA `(.L_x_134) ;  /* 0xfffffffc00f08947 */ /* 0x002fea000383ffff */
[----:B------:R-:W-:Y:S05]  /*73e0*/  BRA `(.L_x_159) ;  /* 0xfffffff400887947 */ /* 0x000fea000383ffff */
.L_x_135:
[----:B0-----:R0:W1:Y:S02]  /*73f0*/  SYNCS.PHASECHK.TRANS64.TRYWAIT P0, [R9+URZ], R4 ;  /* 0x00000004090075a7 */ /* 0x001064000800017f */
[----:B-1----:R-:W-:Y:S05]  /*7400*/  @!P0 NANOSLEEP.SYNCS 0x989680 ;  /* 0x009896800000895d */ /* 0x002fea0003900000 */
[----:B------:R-:W1:Y:S02]  /*7410*/  @!P0 SYNCS.PHASECHK.TRANS64 P0, [R9+URZ], R4 ;  /* 0x00000004090085a7 */ /* 0x000e64000800007f */
[----:B-1----:R-:W-:Y:S05]  /*7420*/  @!P0 BRA `(.L_x_135) ;  /* 0xfffffffc00f08947 */ /* 0x002fea000383ffff */
[----:B------:R-:W-:Y:S05]  /*7430*/  BRA `(.L_x_160) ;  /* 0xfffffff400987947 */ /* 0x000fea000383ffff */
.L_x_136:
[----:B0-----:R0:W1:Y:S02]  /*7440*/  SYNCS.PHASECHK.TRANS64.TRYWAIT P0, [R6+URZ], R5 ;  /* 0x00000005060075a7 */ /* 0x001064000800017f */
[----:B-1----:R-:W-:Y:S05]  /*7450*/  @!P0 NANOSLEEP.SYNCS 0x989680 ;  /* 0x009896800000895d */ /* 0x002fea0003900000 */
[----:B------:R-:W1:Y:S02]  /*7460*/  @!P0 SYNCS.PHASECHK.TRANS64 P0, [R6+URZ], R5 ;  /* 0x00000005060085a7 */ /* 0x000e64000800007f */
[----:B-1----:R-:W-:Y:S05]  /*7470*/  @!P0 BRA `(.L_x_136) ;  /* 0xfffffffc00f08947 */ /* 0x002fea000383ffff */
[----:B------:R-:W-:Y:S05]  /*7480*/  BRA `(.L_x_161) ;  /* 0xfffffff400a87947 */ /* 0x000fea000383ffff */
.L_x_137:
[----:B0-----:R0:W1:Y:S02]  /*7490*/  SYNCS.PHASECHK.TRANS64.TRYWAIT P0, [R9+URZ], R4 ;  /* 0x00000004090075a7 */ /* 0x001064000800017f */
[----:B-1----:R-:W-:Y:S05]  /*74a0*/  @!P0 NANOSLEEP.SYNCS 0x989680 ;  /* 0x009896800000895d */ /* 0x002fea0003900000 */
[----:B------:R-:W1:Y:S02]  /*74b0*/  @!P0 SYNCS.PHASECHK.TRANS64 P0, [R9+URZ], R4 ;  /* 0x00000004090085a7 */ /* 0x000e64000800007f */
[----:B-1----:R-:W-:Y:S05]  /*74c0*/  @!P0 BRA `(.L_x_137) ;  /* 0xfffffffc00f08947 */ /* 0x002fea000383ffff */
[----:B------:R-:W-:Y:S05]  /*74d0*/  BRA `(.L_x_162) ;  /* 0xfffffff400b87947 */ /* 0x000fea000383ffff */
.L_x_138:
[----:B0-----:R0:W1:Y:S02]  /*74e0*/  SYNCS.PHASECHK.TRANS64.TRYWAIT P0, [R6+URZ], R5 ;  /* 0x00000005060075a7 */ /* 0x001064000800017f */
[----:B-1----:R-:W-:Y:S05]  /*74f0*/  @!P0 NANOSLEEP.SYNCS 0x989680 ;  /* 0x009896800000895d */ /* 0x002fea0003900000 */
[----:B------:R-:W1:Y:S02]  /*7500*/  @!P0 SYNCS.PHASECHK.TRANS64 P0, [R6+URZ], R5 ;  /* 0x00000005060085a7 */ /* 0x000e64000800007f */
[----:B-1----:R-:W-:Y:S05]  /*7510*/  @!P0 BRA `(.L_x_138) ;  /* 0xfffffffc00f08947 */ /* 0x002fea000383ffff */
[----:B------:R-:W-:Y:S05]  /*7520*/  BRA `(.L_x_163) ;  /* 0xfffffff400c87947 */ /* 0x000fea000383ffff */
.L_x_139:
[----:B0-----:R0:W1:Y:S02]  /*7530*/  SYNCS.PHASECHK.TRANS64.TRYWAIT P0, [R9+URZ], R4 ;  /* 0x00000004090075a7 */ /* 0x001064000800017f */
[----:B-1----:R-:W-:Y:S05]  /*7540*/  @!P0 NANOSLEEP.SYNCS 0x989680 ;  /* 0x009896800000895d */ /* 0x002fea0003900000 */
[----:B------:R-:W1:Y:S02]  /*7550*/  @!P0 SYNCS.PHASECHK.TRANS64 P0, [R9+URZ], R4 ;  /* 0x00000004090085a7 */ /* 0x000e64000800007f */
[----:B-1----:R-:W-:Y:S05]  /*7560*/  @!P0 BRA `(.L_x_139) ;  /* 0xfffffffc00f08947 */ /* 0x002fea000383ffff */
[----:B------:R-:W-:Y:S05]  /*7570*/  BRA `(.L_x_164) ;  /* 0xfffffff400d87947 */ /* 0x000fea000383ffff */
.L_x_140:
[----:B0-----:R0:W1:Y:S02]  /*7580*/  SYNCS.PHASECHK.TRANS64.TRYWAIT P0, [R6+URZ], R5 ;  /* 0x00000005060075a7 */ /* 0x001064000800017f */
[----:B-1----:R-:W-:Y:S05]  /*7590*/  @!P0 NANOSLEEP.SYNCS 0x989680 ;  /* 0x009896800000895d */ /* 0x002fea0003900000 */
[----:B------:R-:W1:Y:S02]  /*75a0*/  @!P0 SYNCS.PHASECHK.TRANS64 P0, [R6+URZ], R5 ;  /* 0x00000005060085a7 */ /* 0x000e64000800007f */
[----:B-1----:R-:W-:Y:S05]  /*75b0*/  @!P0 BRA `(.L_x_140) ;  /* 0xfffffffc00f08947 */ /* 0x002fea000383ffff */
[----:B------:R-:W-:Y:S05]  /*75c0*/  BRA `(.L_x_165) ;  /* 0xfffffff400e87947 */ /* 0x000fea000383ffff */
.L_x_141:
[----:B0-----:R0:W1:Y:S02]  /*75d0*/  SYNCS.PHASECHK.TRANS64.TRYWAIT P0, [R9+URZ], R4 ;  /* 0x00000004090075a7 */ /* 0x001064000800017f */
[----:B-1----:R-:W-:Y:S05]  /*75e0*/  @!P0 NANOSLEEP.SYNCS 0x989680 ;  /* 0x009896800000895d */ /* 0x002fea0003900000 */
[----:B------:R-:W1:Y:S02]  /*75f0*/  @!P0 SYNCS.PHASECHK.TRANS64 P0, [R9+URZ], R4 ;  /* 0x00000004090085a7 */ /* 0x000e64000800007f */
[----:B-1----:R-:W-:Y:S05]  /*7600*/  @!P0 BRA `(.L_x_141) ;  /* 0xfffffffc00f08947 */ /* 0x002fea000383ffff */
[----:B------:R-:W-:Y:S05]  /*7610*/  BRA `(.L_x_166) ;  /* 0xfffffff400f87947 */ /* 0x000fea000383ffff */
.L_x_142:
[----:B0-----:R0:W1:Y:S02]  /*7620*/  SYNCS.PHASECHK.TRANS64.TRYWAIT P0, [R6+URZ], R5 ;  /* 0x00000005060075a7 */ /* 0x001064000800017f */
[----:B-1----:R-:W-:Y:S05]  /*7630*/  @!P0 NANOSLEEP.SYNCS 0x989680 ;  /* 0x009896800000895d */ /* 0x002fea0003900000 */
[----:B------:R-:W1:Y:S02]  /*7640*/  @!P0 SYNCS.PHASECHK.TRANS64 P0, [R6+URZ], R5 ;  /* 0x00000005060085a7 */ /* 0x000e64000800007f */
[----:B-1----:R-:W-:Y:S05]  /*7650*/  @!P0 BRA `(.L_x_142) ;  /* 0xfffffffc00f08947 */ /* 0x002fea000383ffff */
[----:B------:R-:W-:Y:S05]  /*7660*/  BRA `(.L_x_167) ;  /* 0xfffffff800007947 */ /* 0x000fea000383ffff */
.L_x_168:
[----:B------:R-:W-:-:S00]  /*7670*/  BRA `(.L_x_168) ;  /* 0xfffffffc00fc7947 */ /* 0x000fc0000383ffff */
[----:B------:R-:W-:-:S00]  /*7680*/  NOP ;  /* 0x0000000000007918 */ /* 0x000fc00000000000 */
[----:B------:R-:W-:-:S00]  /*7690*/  NOP ;  /* 0x0000000000007918 */ /* 0x000fc00000000000 */
[----:B------:R-:W-:-:S00]  /*76a0*/  NOP ;  /* 0x0000000000007918 */ /* 0x000fc00000000000 */
[----:B------:R-:W-:-:S00]  /*76b0*/  NOP ;  /* 0x0000000000007918 */ /* 0x000fc00000000000 */
[----:B------:R-:W-:-:S00]  /*76c0*/  NOP ;  /* 0x0000000000007918 */ /* 0x000fc00000000000 */
[----:B------:R-:W-:-:S00]  /*76d0*/  NOP ;  /* 0x0000000000007918 */ /* 0x000fc00000000000 */
[----:B------:R-:W-:-:S00]  /*76e0*/  NOP ;  /* 0x0000000000007918 */ /* 0x000fc00000000000 */
[----:B------:R-:W-:-:S00]  /*76f0*/  NOP ;  /* 0x0000000000007918 */ /* 0x000fc00000000000 */
.L_x_169:


//--------------------- .nv.global.init           --------------------------
	.section	.nv.global.init,"aw",@progbits
.nv.global.init:
	.type		$str$24,@object
	.size		$str$24,($str$25 - $str$24)
$str$24:
        /*0000*/ 	.byte	0x28, 0x61, 0x64, 0x64, 0x72, 0x65, 0x73, 0x73, 0x20, 0x26, 0x20, 0x6d, 0x61, 0x73, 0x6b, 0x29
        /*0010*/ 	.byte	0x20, 0x3d, 0x3d, 0x20, 0x30, 0x00
	.type		$str$25,@object
	.size		$str$25,(__unnamed_1 - $str$25)
$str$25:
        /*0016*/ 	.byte	0x2f, 0x74, 0x6d, 0x70, 0x2f, 0x63, 0x75, 0x74, 0x6c, 0x61, 0x73, 0x73, 0x5f, 0x73, 0x77, 0x65
        /*0026*/ 	.byte	0x65, 0x70, 0x5f, 0x73, 0x72, 0x63, 0x2f, 0x69, 0x6e, 0x63, 0x6c, 0x75, 0x64, 0x65, 0x2f, 0x63
        /*0036*/ 	.byte	0x75, 0x74, 0x65, 0x2f, 0x70, 0x6f, 0x69, 0x6e, 0x74, 0x65, 0x72, 0x5f, 0x66, 0x6c, 0x61, 0x67
        /*0046*/ 	.byte	0x67, 0x65, 0x64, 0x2e, 0x68, 0x70, 0x70, 0x00
	.type		__unnamed_1,@object
	.size		__unnamed_1,(__unnamed_2 - __unnamed_1)
__unnamed_1:
        /*004e*/ 	.byte	0x61, 0x75, 0x74, 0x6f, 0x20, 0x63, 0x75, 0x74, 0x65, 0x3a, 0x3a, 0x61, 0x73, 0x5f, 0x70, 0x6f
        /* <DEDUP_REMOVED lines=27> */
        /*020e*/ 	.byte	0x32, 0x30, 0x34, 0x38, 0x3e, 0x3e, 0x3e, 0x3e, 0x3e, 0x20, 0x26, 0x5d, 0x00
	.type		__unnamed_2,@object
	.size		__unnamed_2,(.L_1 - __unnamed_2)
__unnamed_2:
        /* <DEDUP_REMOVED lines=28> */
        /*03db*/ 	.byte	0x3c, 0x32, 0x30, 0x34, 0x38, 0x3e, 0x3e, 0x3e, 0x3e, 0x3e, 0x20, 0x26, 0x5d, 0x00
.L_1:


//--------------------- .nv.shared._ZN7cutlass13device_kernelINS_4gemm6kernel13GemmUniversalIN4cute5tupleIJiiiiEEENS1_10collective13CollectiveMmaINS1_39MainloopSm90TmaGmmaRmemAWarpSpecializedILi14ENS5_IJNS4_1CILi1EEESB_SB_EEENS1_32KernelTmaWarpSpecializedPingpongEEENS5_IJNSA_ILi64EEESF_NSA_ILi32EEEEEEfNS5_IJSB_llEEEfNS5_IJlSB_lEEENS4_8TiledMMAINS4_8MMA_AtomIJNS4_4SM904GMMA29MMA_64x64x8_F32TF32TF32_RS_TNILNSN_7ScaleInE1ELSP_1EEEEEENS4_6LayoutISC_NS5_IJNSA_ILi0EEEST_ST_EEEEENS5_IJNS4_10UnderscoreESW_SW_EEEEENS4_13SM90_TMA_LOADENS4_14ComposedLayoutINS4_7SwizzleILi1ELi4ELi3EEENS4_18smem_ptr_flag_bitsILi32EEENSS_INS5_IJNSA_ILi8EEES15_EEENS5_IJSB_S15_EEEEEEENS4_9Copy_AtomIJNS4_39AutoVectorizingCopyWithAssumedAlignmentILi128EEEfEEENS4_8identityESZ_NS10_INS11_ILi3ELi4ELi3EEES14_NSS_INS5_IJS15_SG_EEENS5_IJSG_SB_EEEEEEEvS1E_EENS_8epilogue10collective6detail29Sm90TmaWarpSpecializedAdapterINS1M_15DefaultEpilogueINS_10tfloat32_tESJ_SJ_NS1L_6thread17LinearCombinationIS1Q_Li1EffLNS1R_9ScaleType4KindE0ELNS_15FloatRoundStyleE2ES1Q_EENS1_15EpilogueDefaultEEEEEvvEEEEvNT_6ParamsE --------------------------
	.section	.nv.shared._ZN7cutlass13device_kernelINS_4gemm6kernel13GemmUniversalIN4cute5tupleIJiiiiEEENS1_10collective13CollectiveMmaINS1_39MainloopSm90TmaGmmaRmemAWarpSpecializedILi14ENS5_IJNS4_1CILi1EEESB_SB_EEENS1_32KernelTmaWarpSpecializedPingpongEEENS5_IJNSA_ILi64EEESF_NSA_ILi32EEEEEEfNS5_IJSB_llEEEfNS5_IJlSB_lEEENS4_8TiledMMAINS4_8MMA_AtomIJNS4_4SM904GMMA29MMA_64x64x8_F32TF32TF32_RS_TNILNSN_7ScaleInE1ELSP_1EEEEEENS4_6LayoutISC_NS5_IJNSA_ILi0EEEST_ST_EEEEENS5_IJNS4_10UnderscoreESW_SW_EEEEENS4_13SM90_TMA_LOADENS4_14ComposedLayoutINS4_7SwizzleILi1ELi4ELi3EEENS4_18smem_ptr_flag_bitsILi32EEENSS_INS5_IJNSA_ILi8EEES15_EEENS5_IJSB_S15_EEEEEEENS4_9Copy_AtomIJNS4_39AutoVectorizingCopyWithAssumedAlignmentILi128EEEfEEENS4_8identityESZ_NS10_INS11_ILi3ELi4ELi3EEES14_NSS_INS5_IJS15_SG_EEENS5_IJSG_SB_EEEEEEEvS1E_EENS_8epilogue10collective6detail29Sm90TmaWarpSpecializedAdapterINS1M_15DefaultEpilogueINS_10tfloat32_tESJ_SJ_NS1L_6thread17LinearCombinationIS1Q_Li1EffLNS1R_9ScaleType4KindE0ELNS_15FloatRoundStyleE2ES1Q_EENS1_15EpilogueDefaultEEEEEvvEEEEvNT_6ParamsE,"aw",@nobits
	.sectionflags	@""
	.align	16
	.zero		1024


//--------------------- .nv.shared.reserved.0     --------------------------
	.section	.nv.shared.reserved.0,"aw",@nobits
	.weak		__nv_reservedSMEM_offset_0_alias
	.size		__nv_reservedSMEM_offset_0_alias, 0, 0
	.other		__nv_reservedSMEM_offset_0_alias,@"STO_CUDA_RESERVED_SHARED STV_DEFAULT"
__nv_reservedSMEM_offset_0_alias:
	.zero		0


//--------------------- .nv.global                --------------------------
	.section	.nv.global,"aw",@nobits
.nv.global:
	.type		_ZN39_INTERNAL_d446da88_4_k_cu_41e2bd41_29744cute1_E,@object
	.size		_ZN39_INTERNAL_d446da88_4_k_cu_41e2bd41_29744cute1_E,(_ZN39_INTERNAL_d446da88_4_k_cu_41e2bd41_29744cuda3std3__45__cpo6cbeginE - _ZN39_INTERNAL_d446da88_4_k_cu_41e2bd41_29744cute1_E)
_ZN39_INTERNAL_d446da88_4_k_cu_41e2bd41_29744cute1_E:
	.zero		1
	.type		_ZN39_INTERNAL_d446da88_4_k_cu_41e2bd41_29744cuda3std3__45__cpo6cbeginE,@object
	.size		_ZN39_INTERNAL_d446da88_4_k_cu_41e2bd41_29744cuda3std3__45__cpo6cbeginE,(_ZN39_INTERNAL_d446da88_4_k_cu_41e2bd41_29744cuda3std3__48in_placeE - _ZN39_INTERNAL_d446da88_4_k_cu_41e2bd41_29744cuda3std3__45__cpo6cbeginE)
_ZN39_INTERNAL_d446da88_4_k_cu_41e2bd41_29744cuda3std3__45__cpo6cbeginE:
	.zero		1
	.type		_ZN39_INTERNAL_d446da88_4_k_cu_41e2bd41_29744cuda3std3__48in_placeE,@object
	.size		_ZN39_INTERNAL_d446da88_4_k_cu_41e2bd41_29744cuda3std3__48in_placeE,(_ZN39_INTERNAL_d446da88_4_k_cu_41e2bd41_29744cuda3std6ranges3__45__cpo9iter_moveE - _ZN39_INTERNAL_d446da88_4_k_cu_41e2bd41_29744cuda3std3__48in_placeE)
_ZN39_INTERNAL_d446da88_4_k_cu_41e2bd41_29744cuda3std3__48in_placeE:
	.zero		1
	.type		_ZN39_INTERNAL_d446da88_4_k_cu_41e2bd41_29744cuda3std6ranges3__45__cpo9iter_moveE,@object
	.size		_ZN39_INTERNAL_d446da88_4_k_cu_41e2bd41_29744cuda3std6ranges3__45__cpo9iter_moveE,(_ZN39_INTERNAL_d446da88_4_k_cu_41e2bd41_29744cuda3std3__45__cpo5beginE - _ZN39_INTERNAL_d446da88_4_k_cu_41e2bd41_29744cuda3std6ranges3__45__cpo9iter_moveE)
_ZN39_INTERNAL_d446da88_4_k_cu_41e2bd41_29744cuda3std6ranges3__45__cpo9iter_moveE:
	.zero		1
	.type		_ZN39_INTERNAL_d446da88_4_k_cu_41e2bd41_29744cuda3std3__45__cpo5beginE,@object
	.size		_ZN39_INTERNAL_d446da88_4_k_cu_41e2bd41_29744cuda3std3__45__cpo5beginE,(_ZN39_INTERNAL_d446da88_4_k_cu_41e2bd41_29744cuda3std3__441_GLOBAL__N__d446da88_4_k_cu_41e2bd41_29746ignoreE - _ZN39_INTERNAL_d446da88_4_k_cu_41e2bd41_29744cuda3std3__45__cpo5beginE)
_ZN39_INTERNAL_d446da88_4_k_cu_41e2bd41_29744cuda3std3__45__cpo5beginE:
	.zero		1
	.type		_ZN39_INTERNAL_d446da88_4_k_cu_41e2bd41_29744cuda3std3__441_GLOBAL__N__d446da88_4_k_cu_41e2bd41_29746ignoreE,@object
	.size		_ZN39_INTERNAL_d446da88_4_k_cu_41e2bd41_29744cuda3std3__441_GLOBAL__N__d446da88_4_k_cu_41e2bd41_29746ignoreE,(_ZN39_INTERNAL_d446da88_4_k_cu_41e2bd41_29744cute7productE - _ZN39_INTERNAL_d446da88_4_k_cu_41e2bd41_29744cuda3std3__441_GLOBAL__N__d446da88_4_k_cu_41e2bd41_29746ignoreE)
_ZN39_INTERNAL_d446da88_4_k_cu_41e2bd41_29744cuda3std3__441_GLOBAL__N__d446da88_4_k_cu_41e2bd41_29746ignoreE:
	.zero		1
	.type		_ZN39_INTERNAL_d446da88_4_k_cu_41e2bd41_29744cute7productE,@object
	.size		_ZN39_INTERNAL_d446da88_4_k_cu_41e2bd41_29744cute7productE,(_ZN39_INTERNAL_d446da88_4_k_cu_41e2bd41_29744cuda3std3__45__cpo3endE - _ZN39_INTERNAL_d446da88_4_k_cu_41e2bd41_29744cute7productE)
_ZN39_INTERNAL_d446da88_4_k_cu_41e2bd41_29744cute7productE:
	.zero		1
	.type		_ZN39_INTERNAL_d446da88_4_k_cu_41e2bd41_29744cuda3std3__45__cpo3endE,@object
	.size		_ZN39_INTERNAL_d446da88_4_k_cu_41e2bd41_29744cuda3std3__45__cpo3endE,(_ZN39_INTERNAL_d446da88_4_k_cu_41e2bd41_29744cuda3std3__419piecewise_constructE - _ZN39_INTERNAL_d446da88_4_k_cu_41e2bd41_29744cuda3std3__45__cpo3endE)
_ZN39_INTERNAL_d446da88_4_k_cu_41e2bd41_29744cuda3std3__45__cpo3endE:
	.zero		1
	.type		_ZN39_INTERNAL_d446da88_4_k_cu_41e2bd41_29744cuda3std3__419piecewise_constructE,@object
	.size		_ZN39_INTERNAL_d446da88_4_k_cu_41e2bd41_29744cuda3std3__419piecewise_constructE,(_ZN39_INTERNAL_d446da88_4_k_cu_41e2bd41_29744cuda3std3__45__cpo4cendE - _ZN39_INTERNAL_d446da88_4_k_cu_41e2bd41_29744cuda3std3__419piecewise_constructE)
_ZN39_INTERNAL_d446da88_4_k_cu_41e2bd41_29744cuda3std3__419piecewise_constructE:
	.zero		1
	.type		_ZN39_INTERNAL_d446da88_4_k_cu_41e2bd41_29744cuda3std3__45__cpo4cendE,@object
	.size		_ZN39_INTERNAL_d446da88_4_k_cu_41e2bd41_29744cuda3std3__45__cpo4cendE,(_ZN39_INTERNAL_d446da88_4_k_cu_41e2bd41_29744cuda3std6ranges3__45__cpo4swapE - _ZN39_INTERNAL_d446da88_4_k_cu_41e2bd41_29744cuda3std3__45__cpo4cendE)
_ZN39_INTERNAL_d446da88_4_k_cu_41e2bd41_29744cuda3std3__45__cpo4cendE:
	.zero		1
	.type		_ZN39_INTERNAL_d446da88_4_k_cu_41e2bd41_29744cuda3std6ranges3__45__cpo4swapE,@object
	.size		_ZN39_INTERNAL_d446da88_4_k_cu_41e2bd41_29744cuda3std6ranges3__45__cpo4swapE,(.L_9 - _ZN39_INTERNAL_d446da88_4_k_cu_41e2bd41_29744cuda3std6ranges3__45__cpo4swapE)
_ZN39_INTERNAL_d446da88_4_k_cu_41e2bd41_29744cuda3std6ranges3__45__cpo4swapE:
	.zero		1
.L_9:


//--------------------- .nv.constant0._ZN7cutlass13device_kernelINS_4gemm6kernel13GemmUniversalIN4cute5tupleIJiiiiEEENS1_10collective13CollectiveMmaINS1_39MainloopSm90TmaGmmaRmemAWarpSpecializedILi14ENS5_IJNS4_1CILi1EEESB_SB_EEENS1_32KernelTmaWarpSpecializedPingpongEEENS5_IJNSA_ILi64EEESF_NSA_ILi32EEEEEEfNS5_IJSB_llEEEfNS5_IJlSB_lEEENS4_8TiledMMAINS4_8MMA_AtomIJNS4_4SM904GMMA29MMA_64x64x8_F32TF32TF32_RS_TNILNSN_7ScaleInE1ELSP_1EEEEEENS4_6LayoutISC_NS5_IJNSA_ILi0EEEST_ST_EEEEENS5_IJNS4_10UnderscoreESW_SW_EEEEENS4_13SM90_TMA_LOADENS4_14ComposedLayoutINS4_7SwizzleILi1ELi4ELi3EEENS4_18smem_ptr_flag_bitsILi32EEENSS_INS5_IJNSA_ILi8EEES15_EEENS5_IJSB_S15_EEEEEEENS4_9Copy_AtomIJNS4_39AutoVectorizingCopyWithAssumedAlignmentILi128EEEfEEENS4_8identityESZ_NS10_INS11_ILi3ELi4ELi3EEES14_NSS_INS5_IJS15_SG_EEENS5_IJSG_SB_EEEEEEEvS1E_EENS_8epilogue10collective6detail29Sm90TmaWarpSpecializedAdapterINS1M_15DefaultEpilogueINS_10tfloat32_tESJ_SJ_NS1L_6thread17LinearCombinationIS1Q_Li1EffLNS1R_9ScaleType4KindE0ELNS_15FloatRoundStyleE2ES1Q_EENS1_15EpilogueDefaultEEEEEvvEEEEvNT_6ParamsE --------------------------
	.section	.nv.constant0._ZN7cutlass13device_kernelINS_4gemm6kernel13GemmUniversalIN4cute5tupleIJiiiiEEENS1_10collective13CollectiveMmaINS1_39MainloopSm90TmaGmmaRmemAWarpSpecializedILi14ENS5_IJNS4_1CILi1EEESB_SB_EEENS1_32KernelTmaWarpSpecializedPingpongEEENS5_IJNSA_ILi64EEESF_NSA_ILi32EEEEEEfNS5_IJSB_llEEEfNS5_IJlSB_lEEENS4_8TiledMMAINS4_8MMA_AtomIJNS4_4SM904GMMA29MMA_64x64x8_F32TF32TF32_RS_TNILNSN_7ScaleInE1ELSP_1EEEEEENS4_6LayoutISC_NS5_IJNSA_ILi0EEEST_ST_EEEEENS5_IJNS4_10UnderscoreESW_SW_EEEEENS4_13SM90_TMA_LOADENS4_14ComposedLayoutINS4_7SwizzleILi1ELi4ELi3EEENS4_18smem_ptr_flag_bitsILi32EEENSS_INS5_IJNSA_ILi8EEES15_EEENS5_IJSB_S15_EEEEEEENS4_9Copy_AtomIJNS4_39AutoVectorizingCopyWithAssumedAlignmentILi128EEEfEEENS4_8identityESZ_NS10_INS11_ILi3ELi4ELi3EEES14_NSS_INS5_IJS15_SG_EEENS5_IJSG_SB_EEEEEEEvS1E_EENS_8epilogue10collective6detail29Sm90TmaWarpSpecializedAdapterINS1M_15DefaultEpilogueINS_10tfloat32_tESJ_SJ_NS1L_6thread17LinearCombinationIS1Q_Li1EffLNS1R_9ScaleType4KindE0ELNS_15FloatRoundStyleE2ES1Q_EENS1_15EpilogueDefaultEEEEEvvEEEEvNT_6ParamsE,"a",@progbits
	.sectionflags	@""
	.align	4
.nv.constant0._ZN7cutlass13device_kernelINS_4gemm6kernel13GemmUniversalIN4cute5tupleIJiiiiEEENS1_10collective13CollectiveMmaINS1_39MainloopSm90TmaGmmaRmemAWarpSpecializedILi14ENS5_IJNS4_1CILi1EEESB_SB_EEENS1_32KernelTmaWarpSpecializedPingpongEEENS5_IJNSA_ILi64EEESF_NSA_ILi32EEEEEEfNS5_IJSB_llEEEfNS5_IJlSB_lEEENS4_8TiledMMAINS4_8MMA_AtomIJNS4_4SM904GMMA29MMA_64x64x8_F32TF32TF32_RS_TNILNSN_7ScaleInE1ELSP_1EEEEEENS4_6LayoutISC_NS5_IJNSA_ILi0EEEST_ST_EEEEENS5_IJNS4_10UnderscoreESW_SW_EEEEENS4_13SM90_TMA_LOADENS4_14ComposedLayoutINS4_7SwizzleILi1ELi4ELi3EEENS4_18smem_ptr_flag_bitsILi32EEENSS_INS5_IJNSA_ILi8EEES15_EEENS5_IJSB_S15_EEEEEEENS4_9Copy_AtomIJNS4_39AutoVectorizingCopyWithAssumedAlignmentILi128EEEfEEENS4_8identityESZ_NS10_INS11_ILi3ELi4ELi3EEES14_NSS_INS5_IJS15_SG_EEENS5_IJSG_SB_EEEEEEEvS1E_EENS_8epilogue10collective6detail29Sm90TmaWarpSpecializedAdapterINS1M_15DefaultEpilogueINS_10tfloat32_tESJ_SJ_NS1L_6thread17LinearCombinationIS1Q_Li1EffLNS1R_9ScaleType4KindE0ELNS_15FloatRoundStyleE2ES1Q_EENS1_15EpilogueDefaultEEEEEvvEEEEvNT_6ParamsE:
	.zero		1664


//--------------------- SYMBOLS --------------------------

	.type		.nv.reservedSmem.offset0,@object
	.size		.nv.reservedSmem.offset0,0x4
	.type		__assertfail,@function
